//
// Generated by NVIDIA NVVM Compiler
//
// Compiler Build ID: CL-36424714
// Cuda compilation tools, release 13.0, V13.0.88
// Based on NVVM 20.0.0
//

.version 9.0
.target sm_100
.address_size 64

	// .globl	_Z5sobelPKhPhjjj
.const .align 1 .b8 mask[50] = {255, 252, 250, 252, 255, 254, 248, 244, 248, 254, 0, 0, 0, 0, 0, 2, 8, 12, 8, 2, 1, 4, 6, 4, 1, 255, 254, 0, 2, 1, 252, 248, 0, 8, 4, 250, 244, 0, 12, 6, 252, 248, 0, 8, 4, 255, 254, 0, 2, 1};
.extern .shared .align 16 .b8 shmem[];

.visible .entry _Z5sobelPKhPhjjj(
	.param .u64 .ptr .align 1 _Z5sobelPKhPhjjj_param_0,
	.param .u64 .ptr .align 1 _Z5sobelPKhPhjjj_param_1,
	.param .u32 _Z5sobelPKhPhjjj_param_2,
	.param .u32 _Z5sobelPKhPhjjj_param_3,
	.param .u32 _Z5sobelPKhPhjjj_param_4
)
{
	.reg .pred 	%p<23>;
	.reg .b16 	%rs<37>;
	.reg .b32 	%r<455>;
	.reg .b32 	%f<16>;
	.reg .b64 	%rd<18>;

	ld.param.u64 	%rd3, [_Z5sobelPKhPhjjj_param_0];
	ld.param.u32 	%r33, [_Z5sobelPKhPhjjj_param_2];
	cvta.to.global.u64 	%rd1, %rd3;
	mov.u32 	%r1, %ntid.x;
	add.s32 	%r2, %r1, 4;
	mov.u32 	%r3, %ntid.y;
	add.s32 	%r36, %r3, 4;
	mov.u32 	%r37, %ctaid.x;
	mul.lo.s32 	%r4, %r37, %r1;
	mov.u32 	%r38, %tid.x;
	add.s32 	%r5, %r4, %r38;
	mov.u32 	%r39, %ctaid.y;
	mul.lo.s32 	%r6, %r39, %r3;
	mov.u32 	%r40, %tid.y;
	add.s32 	%r7, %r6, %r40;
	mul.lo.s32 	%r8, %r2, %r36;
	mad.lo.s32 	%r450, %r40, %r1, %r38;
	setp.ge.u32 	%p1, %r450, %r8;
	@%p1 bra 	$L__BB0_7;
	ld.param.u32 	%r440, [_Z5sobelPKhPhjjj_param_3];
	add.s32 	%r10, %r33, -1;
	add.s32 	%r11, %r4, -2;
	add.s32 	%r12, %r440, -1;
	mul.lo.s32 	%r13, %r1, %r3;
	add.s32 	%r41, %r450, %r13;
	max.u32 	%r42, %r8, %r41;
	setp.lt.u32 	%p2, %r41, %r8;
	selp.u32 	%r43, 1, 0, %p2;
	add.s32 	%r44, %r41, %r43;
	sub.s32 	%r45, %r42, %r44;
	div.u32 	%r46, %r45, %r13;
	add.s32 	%r14, %r46, %r43;
	and.b32  	%r47, %r14, 3;
	setp.eq.s32 	%p3, %r47, 3;
	@%p3 bra 	$L__BB0_4;
	add.s32 	%r48, %r14, 1;
	and.b32  	%r49, %r48, 3;
	neg.s32 	%r448, %r49;
$L__BB0_3:
	.pragma "nounroll";
	ld.param.u32 	%r445, [_Z5sobelPKhPhjjj_param_4];
	ld.param.u32 	%r441, [_Z5sobelPKhPhjjj_param_3];
	div.u32 	%r50, %r450, %r2;
	mul.lo.s32 	%r51, %r50, %r2;
	sub.s32 	%r52, %r450, %r51;
	add.s32 	%r53, %r50, %r6;
	add.s32 	%r54, %r53, -2;
	setp.lt.u32 	%p4, %r53, 2;
	min.s32 	%r55, %r54, %r10;
	selp.b32 	%r56, 0, %r55, %p4;
	add.s32 	%r57, %r11, %r52;
	setp.lt.s32 	%p5, %r57, 0;
	min.s32 	%r58, %r57, %r12;
	selp.b32 	%r59, 0, %r58, %p5;
	mad.lo.s32 	%r60, %r56, %r441, %r59;
	mul.lo.s32 	%r61, %r60, %r445;
	cvt.s64.s32 	%rd4, %r61;
	add.s64 	%rd5, %rd1, %rd4;
	ld.global.nc.u8 	%rs1, [%rd5];
	cvt.u16.u8 	%rs2, %rs1;
	ld.global.nc.u8 	%rs3, [%rd5+1];
	cvt.u16.u8 	%rs4, %rs3;
	ld.global.nc.u8 	%rs5, [%rd5+2];
	cvt.u16.u8 	%rs6, %rs5;
	mov.u32 	%r62, shmem;
	add.s32 	%r63, %r62, %r450;
	st.shared.u8 	[%r63], %rs2;
	add.s32 	%r64, %r63, %r8;
	st.shared.u8 	[%r64], %rs4;
	add.s32 	%r65, %r64, %r8;
	st.shared.u8 	[%r65], %rs6;
	add.s32 	%r450, %r450, %r13;
	add.s32 	%r448, %r448, 1;
	setp.ne.s32 	%p6, %r448, 0;
	@%p6 bra 	$L__BB0_3;
$L__BB0_4:
	setp.lt.u32 	%p7, %r14, 3;
	@%p7 bra 	$L__BB0_7;
	shl.b32 	%r66, %r13, 1;
	add.s32 	%r453, %r450, %r66;
	shl.b32 	%r22, %r13, 2;
	mad.lo.s32 	%r452, %r13, 3, %r450;
	add.s32 	%r451, %r450, %r13;
$L__BB0_6:
	ld.param.u32 	%r446, [_Z5sobelPKhPhjjj_param_4];
	ld.param.u32 	%r442, [_Z5sobelPKhPhjjj_param_3];
	div.u32 	%r67, %r450, %r2;
	mul.lo.s32 	%r68, %r67, %r2;
	sub.s32 	%r69, %r450, %r68;
	add.s32 	%r70, %r67, %r6;
	add.s32 	%r71, %r70, -2;
	setp.lt.u32 	%p8, %r70, 2;
	min.s32 	%r72, %r71, %r10;
	selp.b32 	%r73, 0, %r72, %p8;
	add.s32 	%r74, %r11, %r69;
	setp.lt.s32 	%p9, %r74, 0;
	min.s32 	%r75, %r74, %r12;
	selp.b32 	%r76, 0, %r75, %p9;
	mad.lo.s32 	%r77, %r73, %r442, %r76;
	mul.lo.s32 	%r78, %r77, %r446;
	cvt.s64.s32 	%rd6, %r78;
	add.s64 	%rd7, %rd1, %rd6;
	ld.global.nc.u8 	%rs7, [%rd7];
	cvt.u16.u8 	%rs8, %rs7;
	ld.global.nc.u8 	%rs9, [%rd7+1];
	cvt.u16.u8 	%rs10, %rs9;
	ld.global.nc.u8 	%rs11, [%rd7+2];
	cvt.u16.u8 	%rs12, %rs11;
	mov.u32 	%r79, shmem;
	add.s32 	%r80, %r79, %r450;
	st.shared.u8 	[%r80], %rs8;
	add.s32 	%r81, %r80, %r8;
	st.shared.u8 	[%r81], %rs10;
	add.s32 	%r82, %r81, %r8;
	st.shared.u8 	[%r82], %rs12;
	add.s32 	%r83, %r450, %r13;
	div.u32 	%r84, %r451, %r2;
	mul.lo.s32 	%r85, %r84, %r2;
	sub.s32 	%r86, %r451, %r85;
	add.s32 	%r87, %r84, %r6;
	add.s32 	%r88, %r87, -2;
	setp.lt.u32 	%p10, %r87, 2;
	min.s32 	%r89, %r88, %r10;
	selp.b32 	%r90, 0, %r89, %p10;
	add.s32 	%r91, %r11, %r86;
	setp.lt.s32 	%p11, %r91, 0;
	min.s32 	%r92, %r91, %r12;
	selp.b32 	%r93, 0, %r92, %p11;
	mad.lo.s32 	%r94, %r90, %r442, %r93;
	mul.lo.s32 	%r95, %r94, %r446;
	cvt.s64.s32 	%rd8, %r95;
	add.s64 	%rd9, %rd1, %rd8;
	ld.global.nc.u8 	%rs13, [%rd9];
	cvt.u16.u8 	%rs14, %rs13;
	ld.global.nc.u8 	%rs15, [%rd9+1];
	cvt.u16.u8 	%rs16, %rs15;
	ld.global.nc.u8 	%rs17, [%rd9+2];
	cvt.u16.u8 	%rs18, %rs17;
	add.s32 	%r96, %r80, %r13;
	st.shared.u8 	[%r96], %rs14;
	add.s32 	%r97, %r96, %r8;
	st.shared.u8 	[%r97], %rs16;
	add.s32 	%r98, %r97, %r8;
	st.shared.u8 	[%r98], %rs18;
	add.s32 	%r99, %r83, %r13;
	div.u32 	%r100, %r453, %r2;
	mul.lo.s32 	%r101, %r100, %r2;
	sub.s32 	%r102, %r453, %r101;
	add.s32 	%r103, %r100, %r6;
	add.s32 	%r104, %r103, -2;
	setp.lt.u32 	%p12, %r103, 2;
	min.s32 	%r105, %r104, %r10;
	selp.b32 	%r106, 0, %r105, %p12;
	add.s32 	%r107, %r11, %r102;
	setp.lt.s32 	%p13, %r107, 0;
	min.s32 	%r108, %r107, %r12;
	selp.b32 	%r109, 0, %r108, %p13;
	mad.lo.s32 	%r110, %r106, %r442, %r109;
	mul.lo.s32 	%r111, %r110, %r446;
	cvt.s64.s32 	%rd10, %r111;
	add.s64 	%rd11, %rd1, %rd10;
	ld.global.nc.u8 	%rs19, [%rd11];
	cvt.u16.u8 	%rs20, %rs19;
	ld.global.nc.u8 	%rs21, [%rd11+1];
	cvt.u16.u8 	%rs22, %rs21;
	ld.global.nc.u8 	%rs23, [%rd11+2];
	cvt.u16.u8 	%rs24, %rs23;
	add.s32 	%r112, %r96, %r13;
	st.shared.u8 	[%r112], %rs20;
	add.s32 	%r113, %r112, %r8;
	st.shared.u8 	[%r113], %rs22;
	add.s32 	%r114, %r113, %r8;
	st.shared.u8 	[%r114], %rs24;
	add.s32 	%r115, %r99, %r13;
	div.u32 	%r116, %r452, %r2;
	mul.lo.s32 	%r117, %r116, %r2;
	sub.s32 	%r118, %r452, %r117;
	add.s32 	%r119, %r116, %r6;
	add.s32 	%r120, %r119, -2;
	setp.lt.u32 	%p14, %r119, 2;
	min.s32 	%r121, %r120, %r10;
	selp.b32 	%r122, 0, %r121, %p14;
	add.s32 	%r123, %r11, %r118;
	setp.lt.s32 	%p15, %r123, 0;
	min.s32 	%r124, %r123, %r12;
	selp.b32 	%r125, 0, %r124, %p15;
	mad.lo.s32 	%r126, %r122, %r442, %r125;
	mul.lo.s32 	%r127, %r126, %r446;
	cvt.s64.s32 	%rd12, %r127;
	add.s64 	%rd13, %rd1, %rd12;
	ld.global.nc.u8 	%rs25, [%rd13];
	cvt.u16.u8 	%rs26, %rs25;
	ld.global.nc.u8 	%rs27, [%rd13+1];
	cvt.u16.u8 	%rs28, %rs27;
	ld.global.nc.u8 	%rs29, [%rd13+2];
	cvt.u16.u8 	%rs30, %rs29;
	add.s32 	%r128, %r112, %r13;
	st.shared.u8 	[%r128], %rs26;
	add.s32 	%r129, %r128, %r8;
	st.shared.u8 	[%r129], %rs28;
	add.s32 	%r130, %r129, %r8;
	st.shared.u8 	[%r130], %rs30;
	add.s32 	%r450, %r115, %r13;
	add.s32 	%r453, %r453, %r22;
	add.s32 	%r452, %r452, %r22;
	add.s32 	%r451, %r451, %r22;
	setp.lt.u32 	%p16, %r450, %r8;
	@%p16 bra 	$L__BB0_6;
$L__BB0_7:
	ld.param.u32 	%r443, [_Z5sobelPKhPhjjj_param_3];
	bar.sync 	0;
	setp.ge.s32 	%p17, %r5, %r443;
	setp.ge.s32 	%p18, %r7, %r33;
	or.pred  	%p19, %p17, %p18;
	@%p19 bra 	$L__BB0_9;
	ld.param.u32 	%r447, [_Z5sobelPKhPhjjj_param_4];
	ld.param.u32 	%r444, [_Z5sobelPKhPhjjj_param_3];
	ld.param.u64 	%rd17, [_Z5sobelPKhPhjjj_param_1];
	mov.u32 	%r131, %tid.y;
	add.s32 	%r132, %r131, 4;
	mov.u32 	%r133, %ntid.x;
	add.s32 	%r134, %r133, 4;
	mov.u32 	%r135, %tid.x;
	mad.lo.s32 	%r136, %r132, %r134, %r135;
	mov.u32 	%r137, shmem;
	add.s32 	%r138, %r137, %r136;
	shl.b32 	%r139, %r131, 2;
	mad.lo.s32 	%r140, %r131, %r133, %r135;
	add.s32 	%r141, %r140, %r139;
	add.s32 	%r142, %r137, %r141;
	mov.u32 	%r143, %ntid.y;
	add.s32 	%r144, %r143, 4;
	mul.lo.s32 	%r145, %r134, %r144;
	add.s32 	%r146, %r142, %r145;
	add.s32 	%r147, %r146, %r145;
	add.s32 	%r148, %r142, 4;
	add.s32 	%r149, %r148, %r133;
	add.s32 	%r150, %r149, %r145;
	add.s32 	%r151, %r150, %r145;
	add.s32 	%r152, %r149, 4;
	add.s32 	%r153, %r152, %r133;
	add.s32 	%r154, %r153, %r145;
	add.s32 	%r155, %r154, %r145;
	add.s32 	%r156, %r153, 4;
	add.s32 	%r157, %r156, %r133;
	add.s32 	%r158, %r157, %r145;
	add.s32 	%r159, %r158, %r145;
	add.s32 	%r160, %r138, %r145;
	add.s32 	%r161, %r160, %r145;
	ld.shared.u8 	%r162, [%r138+4];
	ld.shared.u8 	%r163, [%r160+4];
	ld.shared.u8 	%r164, [%r161+4];
	ld.const.s8 	%r165, [mask+24];
	mul.lo.s32 	%r166, %r165, %r162;
	ld.const.u8 	%r167, [mask+3];
	ld.const.u8 	%r168, [mask+2];
	prmt.b32 	%r169, %r168, %r167, 0x3340U;
	ld.const.u8 	%r170, [mask+1];
	ld.const.u8 	%r171, [mask];
	prmt.b32 	%r172, %r171, %r170, 0x3340U;
	prmt.b32 	%r173, %r172, %r169, 0x5410U;
	ld.shared.u8 	%r174, [%r142+3];
	ld.shared.u8 	%r175, [%r142+2];
	prmt.b32 	%r176, %r175, %r174, 0x3340U;
	ld.shared.u8 	%r177, [%r142+1];
	ld.shared.u8 	%r178, [%r142];
	prmt.b32 	%r179, %r178, %r177, 0x3340U;
	prmt.b32 	%r180, %r179, %r176, 0x5410U;
	dp4a.s32.u32 	%r181, %r173, %r180, %r166;
	ld.const.u8 	%r182, [mask+7];
	ld.const.u8 	%r183, [mask+6];
	prmt.b32 	%r184, %r183, %r182, 0x3340U;
	ld.const.u8 	%r185, [mask+5];
	ld.const.u8 	%r186, [mask+4];
	prmt.b32 	%r187, %r186, %r185, 0x3340U;
	prmt.b32 	%r188, %r187, %r184, 0x5410U;
	ld.shared.u8 	%r189, [%r149+2];
	ld.shared.u8 	%r190, [%r149+1];
	prmt.b32 	%r191, %r190, %r189, 0x3340U;
	ld.shared.u8 	%r192, [%r142+4];
	ld.shared.u8 	%r193, [%r149];
	prmt.b32 	%r194, %r192, %r193, 0x3340U;
	prmt.b32 	%r195, %r194, %r191, 0x5410U;
	dp4a.s32.u32 	%r196, %r188, %r195, %r181;
	ld.const.u8 	%r197, [mask+11];
	ld.const.u8 	%r198, [mask+10];
	prmt.b32 	%r199, %r198, %r197, 0x3340U;
	ld.const.u8 	%r200, [mask+9];
	ld.const.u8 	%r201, [mask+8];
	prmt.b32 	%r202, %r201, %r200, 0x3340U;
	prmt.b32 	%r203, %r202, %r199, 0x5410U;
	ld.shared.u8 	%r204, [%r149+4];
	ld.shared.u8 	%r205, [%r149+3];
	prmt.b32 	%r206, %r205, %r204, 0x3340U;
	ld.shared.u8 	%r207, [%r153+1];
	ld.shared.u8 	%r208, [%r153];
	prmt.b32 	%r209, %r208, %r207, 0x3340U;
	prmt.b32 	%r210, %r206, %r209, 0x5410U;
	dp4a.s32.u32 	%r211, %r203, %r210, %r196;
	ld.const.u8 	%r212, [mask+15];
	ld.const.u8 	%r213, [mask+14];
	prmt.b32 	%r214, %r213, %r212, 0x3340U;
	ld.const.u8 	%r215, [mask+13];
	ld.const.u8 	%r216, [mask+12];
	prmt.b32 	%r217, %r216, %r215, 0x3340U;
	prmt.b32 	%r218, %r217, %r214, 0x5410U;
	ld.shared.u8 	%r219, [%r153+3];
	ld.shared.u8 	%r220, [%r153+2];
	prmt.b32 	%r221, %r220, %r219, 0x3340U;
	ld.shared.u8 	%r222, [%r153+4];
	ld.shared.u8 	%r223, [%r157];
	prmt.b32 	%r224, %r222, %r223, 0x3340U;
	prmt.b32 	%r225, %r221, %r224, 0x5410U;
	dp4a.s32.u32 	%r226, %r218, %r225, %r211;
	ld.const.u8 	%r227, [mask+19];
	ld.const.u8 	%r228, [mask+18];
	prmt.b32 	%r229, %r228, %r227, 0x3340U;
	ld.const.u8 	%r230, [mask+17];
	ld.const.u8 	%r231, [mask+16];
	prmt.b32 	%r232, %r231, %r230, 0x3340U;
	prmt.b32 	%r233, %r232, %r229, 0x5410U;
	ld.shared.u8 	%r234, [%r157+4];
	ld.shared.u8 	%r235, [%r157+3];
	prmt.b32 	%r236, %r235, %r234, 0x3340U;
	ld.shared.u8 	%r237, [%r157+2];
	ld.shared.u8 	%r238, [%r157+1];
	prmt.b32 	%r239, %r238, %r237, 0x3340U;
	prmt.b32 	%r240, %r239, %r236, 0x5410U;
	dp4a.s32.u32 	%r241, %r233, %r240, %r226;
	ld.const.u8 	%r242, [mask+23];
	ld.const.u8 	%r243, [mask+22];
	prmt.b32 	%r244, %r243, %r242, 0x3340U;
	ld.const.u8 	%r245, [mask+21];
	ld.const.u8 	%r246, [mask+20];
	prmt.b32 	%r247, %r246, %r245, 0x3340U;
	prmt.b32 	%r248, %r247, %r244, 0x5410U;
	ld.shared.u8 	%r249, [%r138+3];
	ld.shared.u8 	%r250, [%r138+2];
	prmt.b32 	%r251, %r250, %r249, 0x3340U;
	ld.shared.u8 	%r252, [%r138+1];
	ld.shared.u8 	%r253, [%r138];
	prmt.b32 	%r254, %r253, %r252, 0x3340U;
	prmt.b32 	%r255, %r254, %r251, 0x5410U;
	dp4a.s32.u32 	%r256, %r248, %r255, %r241;
	mul.lo.s32 	%r257, %r165, %r163;
	ld.shared.u8 	%r258, [%r146+3];
	ld.shared.u8 	%r259, [%r146+2];
	prmt.b32 	%r260, %r259, %r258, 0x3340U;
	ld.shared.u8 	%r261, [%r146+1];
	ld.shared.u8 	%r262, [%r146];
	prmt.b32 	%r263, %r262, %r261, 0x3340U;
	prmt.b32 	%r264, %r263, %r260, 0x5410U;
	dp4a.s32.u32 	%r265, %r173, %r264, %r257;
	ld.shared.u8 	%r266, [%r150+2];
	ld.shared.u8 	%r267, [%r150+1];
	prmt.b32 	%r268, %r267, %r266, 0x3340U;
	ld.shared.u8 	%r269, [%r146+4];
	ld.shared.u8 	%r270, [%r150];
	prmt.b32 	%r271, %r269, %r270, 0x3340U;
	prmt.b32 	%r272, %r271, %r268, 0x5410U;
	dp4a.s32.u32 	%r273, %r188, %r272, %r265;
	ld.shared.u8 	%r274, [%r150+4];
	ld.shared.u8 	%r275, [%r150+3];
	prmt.b32 	%r276, %r275, %r274, 0x3340U;
	ld.shared.u8 	%r277, [%r154+1];
	ld.shared.u8 	%r278, [%r154];
	prmt.b32 	%r279, %r278, %r277, 0x3340U;
	prmt.b32 	%r280, %r276, %r279, 0x5410U;
	dp4a.s32.u32 	%r281, %r203, %r280, %r273;
	ld.shared.u8 	%r282, [%r154+3];
	ld.shared.u8 	%r283, [%r154+2];
	prmt.b32 	%r284, %r283, %r282, 0x3340U;
	ld.shared.u8 	%r285, [%r154+4];
	ld.shared.u8 	%r286, [%r158];
	prmt.b32 	%r287, %r285, %r286, 0x3340U;
	prmt.b32 	%r288, %r284, %r287, 0x5410U;
	dp4a.s32.u32 	%r289, %r218, %r288, %r281;
	ld.shared.u8 	%r290, [%r158+4];
	ld.shared.u8 	%r291, [%r158+3];
	prmt.b32 	%r292, %r291, %r290, 0x3340U;
	ld.shared.u8 	%r293, [%r158+2];
	ld.shared.u8 	%r294, [%r158+1];
	prmt.b32 	%r295, %r294, %r293, 0x3340U;
	prmt.b32 	%r296, %r295, %r292, 0x5410U;
	dp4a.s32.u32 	%r297, %r233, %r296, %r289;
	ld.shared.u8 	%r298, [%r160+3];
	ld.shared.u8 	%r299, [%r160+2];
	prmt.b32 	%r300, %r299, %r298, 0x3340U;
	ld.shared.u8 	%r301, [%r160+1];
	ld.shared.u8 	%r302, [%r160];
	prmt.b32 	%r303, %r302, %r301, 0x3340U;
	prmt.b32 	%r304, %r303, %r300, 0x5410U;
	dp4a.s32.u32 	%r305, %r248, %r304, %r297;
	mul.lo.s32 	%r306, %r165, %r164;
	ld.shared.u8 	%r307, [%r147+3];
	ld.shared.u8 	%r308, [%r147+2];
	prmt.b32 	%r309, %r308, %r307, 0x3340U;
	ld.shared.u8 	%r310, [%r147+1];
	ld.shared.u8 	%r311, [%r147];
	prmt.b32 	%r312, %r311, %r310, 0x3340U;
	prmt.b32 	%r313, %r312, %r309, 0x5410U;
	dp4a.s32.u32 	%r314, %r173, %r313, %r306;
	ld.shared.u8 	%r315, [%r151+2];
	ld.shared.u8 	%r316, [%r151+1];
	prmt.b32 	%r317, %r316, %r315, 0x3340U;
	ld.shared.u8 	%r318, [%r147+4];
	ld.shared.u8 	%r319, [%r151];
	prmt.b32 	%r320, %r318, %r319, 0x3340U;
	prmt.b32 	%r321, %r320, %r317, 0x5410U;
	dp4a.s32.u32 	%r322, %r188, %r321, %r314;
	ld.shared.u8 	%r323, [%r151+4];
	ld.shared.u8 	%r324, [%r151+3];
	prmt.b32 	%r325, %r324, %r323, 0x3340U;
	ld.shared.u8 	%r326, [%r155+1];
	ld.shared.u8 	%r327, [%r155];
	prmt.b32 	%r328, %r327, %r326, 0x3340U;
	prmt.b32 	%r329, %r325, %r328, 0x5410U;
	dp4a.s32.u32 	%r330, %r203, %r329, %r322;
	ld.shared.u8 	%r331, [%r155+3];
	ld.shared.u8 	%r332, [%r155+2];
	prmt.b32 	%r333, %r332, %r331, 0x3340U;
	ld.shared.u8 	%r334, [%r155+4];
	ld.shared.u8 	%r335, [%r159];
	prmt.b32 	%r336, %r334, %r335, 0x3340U;
	prmt.b32 	%r337, %r333, %r336, 0x5410U;
	dp4a.s32.u32 	%r338, %r218, %r337, %r330;
	ld.shared.u8 	%r339, [%r159+4];
	ld.shared.u8 	%r340, [%r159+3];
	prmt.b32 	%r341, %r340, %r339, 0x3340U;
	ld.shared.u8 	%r342, [%r159+2];
	ld.shared.u8 	%r343, [%r159+1];
	prmt.b32 	%r344, %r343, %r342, 0x3340U;
	prmt.b32 	%r345, %r344, %r341, 0x5410U;
	dp4a.s32.u32 	%r346, %r233, %r345, %r338;
	ld.shared.u8 	%r347, [%r161+3];
	ld.shared.u8 	%r348, [%r161+2];
	prmt.b32 	%r349, %r348, %r347, 0x3340U;
	ld.shared.u8 	%r350, [%r161+1];
	ld.shared.u8 	%r351, [%r161];
	prmt.b32 	%r352, %r351, %r350, 0x3340U;
	prmt.b32 	%r353, %r352, %r349, 0x5410U;
	dp4a.s32.u32 	%r354, %r248, %r353, %r346;
	ld.const.s8 	%r355, [mask+49];
	mul.lo.s32 	%r356, %r355, %r162;
	ld.const.u8 	%r357, [mask+28];
	ld.const.u8 	%r358, [mask+27];
	prmt.b32 	%r359, %r358, %r357, 0x3340U;
	ld.const.u8 	%r360, [mask+26];
	ld.const.u8 	%r361, [mask+25];
	prmt.b32 	%r362, %r361, %r360, 0x3340U;
	prmt.b32 	%r363, %r362, %r359, 0x5410U;
	dp4a.s32.u32 	%r364, %r363, %r180, %r356;
	ld.const.u8 	%r365, [mask+32];
	ld.const.u8 	%r366, [mask+31];
	prmt.b32 	%r367, %r366, %r365, 0x3340U;
	ld.const.u8 	%r368, [mask+30];
	ld.const.u8 	%r369, [mask+29];
	prmt.b32 	%r370, %r369, %r368, 0x3340U;
	prmt.b32 	%r371, %r370, %r367, 0x5410U;
	dp4a.s32.u32 	%r372, %r371, %r195, %r364;
	ld.const.u8 	%r373, [mask+36];
	ld.const.u8 	%r374, [mask+35];
	prmt.b32 	%r375, %r374, %r373, 0x3340U;
	ld.const.u8 	%r376, [mask+34];
	ld.const.u8 	%r377, [mask+33];
	prmt.b32 	%r378, %r377, %r376, 0x3340U;
	prmt.b32 	%r379, %r378, %r375, 0x5410U;
	dp4a.s32.u32 	%r380, %r379, %r210, %r372;
	ld.const.u8 	%r381, [mask+40];
	ld.const.u8 	%r382, [mask+39];
	prmt.b32 	%r383, %r382, %r381, 0x3340U;
	ld.const.u8 	%r384, [mask+38];
	ld.const.u8 	%r385, [mask+37];
	prmt.b32 	%r386, %r385, %r384, 0x3340U;
	prmt.b32 	%r387, %r386, %r383, 0x5410U;
	dp4a.s32.u32 	%r388, %r387, %r225, %r380;
	ld.const.u8 	%r389, [mask+44];
	ld.const.u8 	%r390, [mask+43];
	prmt.b32 	%r391, %r390, %r389, 0x3340U;
	ld.const.u8 	%r392, [mask+42];
	ld.const.u8 	%r393, [mask+41];
	prmt.b32 	%r394, %r393, %r392, 0x3340U;
	prmt.b32 	%r395, %r394, %r391, 0x5410U;
	dp4a.s32.u32 	%r396, %r395, %r240, %r388;
	ld.const.u8 	%r397, [mask+48];
	ld.const.u8 	%r398, [mask+47];
	prmt.b32 	%r399, %r398, %r397, 0x3340U;
	ld.const.u8 	%r400, [mask+46];
	ld.const.u8 	%r401, [mask+45];
	prmt.b32 	%r402, %r401, %r400, 0x3340U;
	prmt.b32 	%r403, %r402, %r399, 0x5410U;
	dp4a.s32.u32 	%r404, %r403, %r255, %r396;
	mul.lo.s32 	%r405, %r355, %r163;
	dp4a.s32.u32 	%r406, %r363, %r264, %r405;
	dp4a.s32.u32 	%r407, %r371, %r272, %r406;
	dp4a.s32.u32 	%r408, %r379, %r280, %r407;
	dp4a.s32.u32 	%r409, %r387, %r288, %r408;
	dp4a.s32.u32 	%r410, %r395, %r296, %r409;
	dp4a.s32.u32 	%r411, %r403, %r304, %r410;
	mul.lo.s32 	%r412, %r355, %r164;
	dp4a.s32.u32 	%r413, %r363, %r313, %r412;
	dp4a.s32.u32 	%r414, %r371, %r321, %r413;
	dp4a.s32.u32 	%r415, %r379, %r329, %r414;
	dp4a.s32.u32 	%r416, %r387, %r337, %r415;
	dp4a.s32.u32 	%r417, %r395, %r345, %r416;
	dp4a.s32.u32 	%r418, %r403, %r353, %r417;
	cvt.s32.s16 	%r419, %r256;
	mul.lo.s32 	%r420, %r419, %r419;
	cvt.rn.f32.u32 	%f1, %r420;
	cvt.s32.s16 	%r421, %r305;
	mul.lo.s32 	%r422, %r421, %r421;
	cvt.rn.f32.u32 	%f2, %r422;
	cvt.s32.s16 	%r423, %r354;
	mul.lo.s32 	%r424, %r423, %r423;
	cvt.rn.f32.u32 	%f3, %r424;
	cvt.s32.s16 	%r425, %r404;
	mul.lo.s32 	%r426, %r425, %r425;
	cvt.rn.f32.u32 	%f4, %r426;
	add.f32 	%f5, %f1, %f4;
	cvt.s32.s16 	%r427, %r411;
	mul.lo.s32 	%r428, %r427, %r427;
	cvt.rn.f32.u32 	%f6, %r428;
	add.f32 	%f7, %f2, %f6;
	cvt.s32.s16 	%r429, %r418;
	mul.lo.s32 	%r430, %r429, %r429;
	cvt.rn.f32.u32 	%f8, %r430;
	add.f32 	%f9, %f3, %f8;
	sqrt.rn.f32 	%f10, %f5;
	mul.f32 	%f11, %f10, 0f3E000000;
	sqrt.rn.f32 	%f12, %f7;
	mul.f32 	%f13, %f12, 0f3E000000;
	sqrt.rn.f32 	%f14, %f9;
	mul.f32 	%f15, %f14, 0f3E000000;
	setp.gt.f32 	%p20, %f11, 0f437F0000;
	cvt.rzi.u32.f32 	%r431, %f11;
	cvt.u16.u32 	%rs31, %r431;
	selp.b16 	%rs32, -1, %rs31, %p20;
	setp.gt.f32 	%p21, %f13, 0f437F0000;
	cvt.rzi.u32.f32 	%r432, %f13;
	cvt.u16.u32 	%rs33, %r432;
	selp.b16 	%rs34, -1, %rs33, %p21;
	setp.gt.f32 	%p22, %f15, 0f437F0000;
	cvt.rzi.u32.f32 	%r433, %f15;
	cvt.u16.u32 	%rs35, %r433;
	selp.b16 	%rs36, -1, %rs35, %p22;
	mov.u32 	%r434, %ctaid.y;
	mad.lo.s32 	%r435, %r434, %r143, %r131;
	mov.u32 	%r436, %ctaid.x;
	mad.lo.s32 	%r437, %r436, %r133, %r135;
	mad.lo.s32 	%r438, %r444, %r435, %r437;
	mul.lo.s32 	%r439, %r438, %r447;
	cvt.s64.s32 	%rd14, %r439;
	cvta.to.global.u64 	%rd15, %rd17;
	add.s64 	%rd16, %rd15, %rd14;
	st.global.u8 	[%rd16], %rs32;
	st.global.u8 	[%rd16+1], %rs34;
	st.global.u8 	[%rd16+2], %rs36;
$L__BB0_9:
	ret;

}


// ===== COMPILED SASS (sm_100) =====

	.target	sm_100

	.elftype	@"ET_EXEC"


//--------------------- .note.nv.tkinfo           --------------------------
	.section	.note.nv.tkinfo,"",@"SHT_NOTE"
	.sectionflags	@"SHF_NOTE_NV_TKINFO"
	.tkinfo
        /*0018*/ 	.word	0x00000002
        /*0030*/ 	.string	""
        /*0030*/ 	.string	"ptxas"
        /*0030*/ 	.string	"Cuda compilation tools, release 13.0, V13.0.88"
        /*0030*/ 	.string	"Build cuda_13.0.r13.0/compiler.36424714_0"
        /*0030*/ 	.string	"-arch sm_100 -m 64 "



//--------------------- .note.nv.cuinfo           --------------------------
	.section	.note.nv.cuinfo,"",@"SHT_NOTE"
	.sectionflags	@"SHF_NOTE_NV_CUINFO"
        /*0018*/ 	.short	0x0002
        /*001a*/ 	.short	0x0064
        /*001c*/ 	.short	0x0082
	.zero		2


//--------------------- .nv.info                  --------------------------
	.section	.nv.info,"",@"SHT_CUDA_INFO"
	.align	4


	//----- nvinfo : EIATTR_REGCOUNT
	.align		4
        /*0000*/ 	.byte	0x04, 0x2f
        /*0002*/ 	.short	(.L_2 - .L_1)
	.align		4
.L_1:
        /*0004*/ 	.word	index@(_Z5sobelPKhPhjjj)
        /*0008*/ 	.word	0x00000020


	//----- nvinfo : EIATTR_FRAME_SIZE
	.align		4
.L_2:
        /*000c*/ 	.byte	0x04, 0x11
        /*000e*/ 	.short	(.L_4 - .L_3)
	.align		4
.L_3:
        /*0010*/ 	.word	index@($__internal_0_$__cuda_sm20_sqrt_rn_f32_slowpath)
        /*0014*/ 	.word	0x00000000


	//----- nvinfo : EIATTR_FRAME_SIZE
	.align		4
.L_4:
        /*0018*/ 	.byte	0x04, 0x11
        /*001a*/ 	.short	(.L_6 - .L_5)
	.align		4
.L_5:
        /*001c*/ 	.word	index@(_Z5sobelPKhPhjjj)
        /*0020*/ 	.word	0x00000000


	//----- nvinfo : EIATTR_MIN_STACK_SIZE
	.align		4
.L_6:
        /*0024*/ 	.byte	0x04, 0x12
        /*0026*/ 	.short	(.L_8 - .L_7)
	.align		4
.L_7:
        /*0028*/ 	.word	index@(_Z5sobelPKhPhjjj)
        /*002c*/ 	.word	0x00000000
.L_8:


//--------------------- .nv.compat                --------------------------
	.section	.nv.compat,"",@"SHT_CUDA_COMPAT_INFO"
	.align	4
        /*0000*/ 	.byte	0x02, 0x09, 0x00, 0x00, 0x02, 0x02, 0x01, 0x00, 0x02, 0x05, 0x05, 0x00, 0x03, 0x07, 0x01, 0x01
        /*0010*/ 	.byte	0x02, 0x03, 0x00, 0x00, 0x02, 0x06, 0x01, 0x00, 0x04, 0x0b, 0x08, 0x00, 0x01, 0x00, 0x00, 0x00
        /*0020*/ 	.byte	0x00, 0x00, 0x00, 0x00


//--------------------- .nv.info._Z5sobelPKhPhjjj --------------------------
	.section	.nv.info._Z5sobelPKhPhjjj,"",@"SHT_CUDA_INFO"
	.sectionflags	@""
	.align	4


	//----- nvinfo : EIATTR_CUDA_API_VERSION
	.align		4
        /*0000*/ 	.byte	0x04, 0x37
        /*0002*/ 	.short	(.L_10 - .L_9)
.L_9:
        /*0004*/ 	.word	0x00000082


	//----- nvinfo : EIATTR_KPARAM_INFO
	.align		4
.L_10:
        /*0008*/ 	.byte	0x04, 0x17
        /*000a*/ 	.short	(.L_12 - .L_11)
.L_11:
        /*000c*/ 	.word	0x00000000
        /*0010*/ 	.short	0x0004
        /*0012*/ 	.short	0x0018
        /*0014*/ 	.byte	0x00, 0xf0, 0x11, 0x00


	//----- nvinfo : EIATTR_KPARAM_INFO
	.align		4
.L_12:
        /*0018*/ 	.byte	0x04, 0x17
        /*001a*/ 	.short	(.L_14 - .L_13)
.L_13:
        /*001c*/ 	.word	0x00000000
        /*0020*/ 	.short	0x0003
        /*0022*/ 	.short	0x0014
        /*0024*/ 	.byte	0x00, 0xf0, 0x11, 0x00


	//----- nvinfo : EIATTR_KPARAM_INFO
	.align		4
.L_14:
        /*0028*/ 	.byte	0x04, 0x17
        /*002a*/ 	.short	(.L_16 - .L_15)
.L_15:
        /*002c*/ 	.word	0x00000000
        /*0030*/ 	.short	0x0002
        /*0032*/ 	.short	0x0010
        /*0034*/ 	.byte	0x00, 0xf0, 0x11, 0x00


	//----- nvinfo : EIATTR_KPARAM_INFO
	.align		4
.L_16:
        /*0038*/ 	.byte	0x04, 0x17
        /*003a*/ 	.short	(.L_18 - .L_17)
.L_17:
        /*003c*/ 	.word	0x00000000
        /*0040*/ 	.short	0x0001
        /*0042*/ 	.short	0x0008
        /*0044*/ 	.byte	0x00, 0xf5, 0x21, 0x00


	//----- nvinfo : EIATTR_KPARAM_INFO
	.align		4
.L_18:
        /*0048*/ 	.byte	0x04, 0x17
        /*004a*/ 	.short	(.L_20 - .L_19)
.L_19:
        /*004c*/ 	.word	0x00000000
        /*0050*/ 	.short	0x0000
        /*0052*/ 	.short	0x0000
        /*0054*/ 	.byte	0x00, 0xf5, 0x21, 0x00


	//----- nvinfo : EIATTR_SPARSE_MMA_MASK
	.align		4
.L_20:
        /*0058*/ 	.byte	0x03, 0x50
        /*005a*/ 	.short	0x0000


	//----- nvinfo : EIATTR_MAXREG_COUNT
	.align		4
        /*005c*/ 	.byte	0x03, 0x1b
        /*005e*/ 	.short	0x00ff


	//----- nvinfo : EIATTR_NUM_BARRIERS
	.align		4
        /*0060*/ 	.byte	0x02, 0x4c
        /*0062*/ 	.byte	0x01
	.zero		1


	//----- nvinfo : EIATTR_MERCURY_ISA_VERSION
	.align		4
        /*0064*/ 	.byte	0x03, 0x5f
        /*0066*/ 	.short	0x0101


	//----- nvinfo : EIATTR_VRC_CTA_INIT_COUNT
	.align		4
        /*0068*/ 	.byte	0x02, 0x4a
	.zero		1
	.zero		1


	//----- nvinfo : EIATTR_EXIT_INSTR_OFFSETS
	.align		4
        /*006c*/ 	.byte	0x04, 0x1c
        /*006e*/ 	.short	(.L_22 - .L_21)


	//   ....[0]....
.L_21:
        /*0070*/ 	.word	0x00001070


	//   ....[1]....
        /*0074*/ 	.word	0x00002880


	//----- nvinfo : EIATTR_CRS_STACK_SIZE
	.align		4
.L_22:
        /*0078*/ 	.byte	0x04, 0x1e
        /*007a*/ 	.short	(.L_24 - .L_23)
.L_23:
        /*007c*/ 	.word	0x00000000


	//----- nvinfo : EIATTR_CBANK_PARAM_SIZE
	.align		4
.L_24:
        /*0080*/ 	.byte	0x03, 0x19
        /*0082*/ 	.short	0x001c


	//----- nvinfo : EIATTR_PARAM_CBANK
	.align		4
        /*0084*/ 	.byte	0x04, 0x0a
        /*0086*/ 	.short	(.L_26 - .L_25)
	.align		4
.L_25:
        /*0088*/ 	.word	index@(.nv.constant0._Z5sobelPKhPhjjj)
        /*008c*/ 	.short	0x0380
        /*008e*/ 	.short	0x001c


	//----- nvinfo : EIATTR_SW_WAR
	.align		4
.L_26:
        /*0090*/ 	.byte	0x04, 0x36
        /*0092*/ 	.short	(.L_28 - .L_27)
.L_27:
        /*0094*/ 	.word	0x00000008
.L_28:


//--------------------- .nv.callgraph             --------------------------
	.section	.nv.callgraph,"",@"SHT_CUDA_CALLGRAPH"
	.align	4
	.sectionentsize	8
	.align		4
        /*0000*/ 	.word	0x00000000
	.align		4
        /*0004*/ 	.word	0xffffffff
	.align		4
        /*0008*/ 	.word	0x00000000
	.align		4
        /*000c*/ 	.word	0xfffffffe
	.align		4
        /*0010*/ 	.word	0x00000000
	.align		4
        /*0014*/ 	.word	0xfffffffd
	.align		4
        /*0018*/ 	.word	0x00000000
	.align		4
        /*001c*/ 	.word	0xfffffffc


//--------------------- .nv.constant3             --------------------------
	.section	.nv.constant3,"a",@progbits
.nv.constant3:
	.type		mask,@object
	.size		mask,(.L_0 - mask)
mask:
        /*0000*/ 	.byte	0xff, 0xfc, 0xfa, 0xfc, 0xff, 0xfe, 0xf8, 0xf4, 0xf8, 0xfe, 0x00, 0x00, 0x00, 0x00, 0x00, 0x02
        /*0010*/ 	.byte	0x08, 0x0c, 0x08, 0x02, 0x01, 0x04, 0x06, 0x04, 0x01, 0xff, 0xfe, 0x00, 0x02, 0x01, 0xfc, 0xf8
        /*0020*/ 	.byte	0x00, 0x08, 0x04, 0xfa, 0xf4, 0x00, 0x0c, 0x06, 0xfc, 0xf8, 0x00, 0x08, 0x04, 0xff, 0xfe, 0x00
        /*0030*/ 	.byte	0x02, 0x01
.L_0:


//--------------------- .text._Z5sobelPKhPhjjj    --------------------------
	.section	.text._Z5sobelPKhPhjjj,"ax",@progbits
	.align	128
        .global         _Z5sobelPKhPhjjj
        .type           _Z5sobelPKhPhjjj,@function
        .size           _Z5sobelPKhPhjjj,(.L_x_17 - _Z5sobelPKhPhjjj)
        .other          _Z5sobelPKhPhjjj,@"STO_CUDA_ENTRY STV_DEFAULT"
_Z5sobelPKhPhjjj:
.text._Z5sobelPKhPhjjj:
[----:B------:R-:W-:Y:S01]  /*0000*/  LDC R1, c[0x0][0x37c] ;  /* 0x0000df00ff017b82 */ /* 0x000fe20000000800 */
[----:B------:R-:W0:Y:S01]  /*0010*/  S2R R0, SR_TID.X ;  /* 0x0000000000007919 */ /* 0x000e220000002100 */
[----:B------:R-:W1:Y:S06]  /*0020*/  LDCU UR8, c[0x0][0x360] ;  /* 0x00006c00ff0877ac */ /* 0x000e6c0008000800 */
[----:B------:R-:W2:Y:S01]  /*0030*/  S2UR UR6, SR_CTAID.Y ;  /* 0x00000000000679c3 */ /* 0x000ea20000002600 */
[----:B------:R-:W-:Y:S01]  /*0040*/  BSSY.RECONVERGENT B0, `(.L_x_0) ;  /* 0x00000fe000007945 */ /* 0x000fe20003800200 */
[----:B------:R-:W0:Y:S01]  /*0050*/  S2R R11, SR_TID.Y ;  /* 0x00000000000b7919 */ /* 0x000e220000002200 */
[----:B------:R-:W3:Y:S01]  /*0060*/  LDCU UR9, c[0x0][0x364] ;  /* 0x00006c80ff0977ac */ /* 0x000ee20008000800 */
[----:B------:R-:W4:Y:S01]  /*0070*/  S2R R5, SR_CTAID.X ;  /* 0x0000000000057919 */ /* 0x000f220000002500 */
[----:B------:R-:W0:Y:S01]  /*0080*/  LDCU.64 UR26, c[0x0][0x358] ;  /* 0x00006b00ff1a77ac */ /* 0x000e220008000a00 */
[----:B------:R-:W0:Y:S01]  /*0090*/  LDCU UR10, c[0x0][0x398] ;  /* 0x00007300ff0a77ac */ /* 0x000e220008000800 */
[----:B------:R-:W0:Y:S01]  /*00a0*/  LDCU UR11, c[0x0][0x398] ;  /* 0x00007300ff0b77ac */ /* 0x000e220008000800 */
[----:B-1----:R-:W-:-:S02]  /*00b0*/  UIADD3 UR7, UPT, UPT, UR8, 0x4, URZ ;  /* 0x0000000408077890 */ /* 0x002fc4000fffe0ff */
[----:B---3--:R-:W-:Y:S01]  /*00c0*/  UIADD3 UR4, UPT, UPT, UR9, 0x4, URZ ;  /* 0x0000000409047890 */ /* 0x008fe2000fffe0ff */
[----:B------:R-:W1:Y:S03]  /*00d0*/  LDCU.64 UR12, c[0x0][0x380] ;  /* 0x00007000ff0c77ac */ /* 0x000e660008000a00 */
[----:B------:R-:W-:Y:S02]  /*00e0*/  UIMAD UR5, UR7, UR4, URZ ;  /* 0x00000004070572a4 */ /* 0x000fe4000f8e02ff */
[----:B--2---:R-:W-:Y:S01]  /*00f0*/  UIMAD UR4, UR9, UR6, URZ ;  /* 0x00000006090472a4 */ /* 0x004fe2000f8e02ff */
[----:B------:R-:W2:Y:S01]  /*0100*/  LDCU.64 UR14, c[0x0][0x380] ;  /* 0x00007000ff0e77ac */ /* 0x000ea20008000a00 */
[----:B0-----:R-:W-:-:S04]  /*0110*/  IMAD R13, R11, UR8, R0 ;  /* 0x000000080b0d7c24 */ /* 0x001fc8000f8e0200 */
[----:B------:R-:W-:Y:S02]  /*0120*/  VIADD R24, R11, UR4 ;  /* 0x000000040b187c36 */ /* 0x000fe40008000000 */
[----:B----4-:R-:W-:Y:S01]  /*0130*/  IMAD R5, R5, UR8, RZ ;  /* 0x0000000805057c24 */ /* 0x010fe2000f8e02ff */
[----:B------:R-:W-:-:S03]  /*0140*/  ISETP.GE.U32.AND P0, PT, R13, UR5, PT ;  /* 0x000000050d007c0c */ /* 0x000fc6000bf06070 */
[----:B------:R-:W-:-:S10]  /*0150*/  IMAD.IADD R22, R5, 0x1, R0 ;  /* 0x0000000105167824 */ /* 0x000fd400078e0200 */
[----:B-12---:R-:W-:Y:S05]  /*0160*/  @P0 BRA `(.L_x_1) ;  /* 0x0000000c00ac0947 */ /* 0x006fea0003800000 */
[----:B------:R-:W0:Y:S01]  /*0170*/  LDC R10, c[0x0][0x364] ;  /* 0x0000d900ff0a7b82 */ /* 0x000e220000000800 */
[----:B------:R-:W-:Y:S01]  /*0180*/  BSSY.RECONVERGENT B1, `(.L_x_2) ;  /* 0x0000055000017945 */ /* 0x000fe20003800200 */
[----:B------:R-:W-:Y:S01]  /*0190*/  IADD3 R12, PT, PT, R5, -0x2, RZ ;  /* 0xfffffffe050c7810 */ /* 0x000fe20007ffe0ff */
[----:B0-----:R-:W-:-:S04]  /*01a0*/  IMAD R10, R10, UR8, RZ ;  /* 0x000000080a0a7c24 */ /* 0x001fc8000f8e02ff */
[----:B------:R-:W0:Y:S01]  /*01b0*/  I2F.U32.RP R8, R10 ;  /* 0x0000000a00087306 */ /* 0x000e220000209000 */
[----:B------:R-:W-:Y:S01]  /*01c0*/  IMAD.IADD R4, R13, 0x1, R10 ;  /* 0x000000010d047824 */ /* 0x000fe200078e020a */
[----:B------:R-:W-:Y:S02]  /*01d0*/  IADD3 R9, PT, PT, RZ, -R10, RZ ;  /* 0x8000000aff097210 */ /* 0x000fe40007ffe0ff */
[----:B------:R-:W-:Y:S02]  /*01e0*/  ISETP.NE.U32.AND P2, PT, R10, RZ, PT ;  /* 0x000000ff0a00720c */ /* 0x000fe40003f45070 */
[C---:B------:R-:W-:Y:S02]  /*01f0*/  ISETP.GE.U32.AND P0, PT, R4.reuse, UR5, PT ;  /* 0x0000000504007c0c */ /* 0x040fe4000bf06070 */
[----:B------:R-:W-:Y:S02]  /*0200*/  VIMNMX.U32 R7, PT, PT, R4, UR5, !PT ;  /* 0x0000000504077c48 */ /* 0x000fe4000ffe0000 */
[----:B------:R-:W-:-:S04]  /*0210*/  SEL R6, RZ, 0x1, P0 ;  /* 0x00000001ff067807 */ /* 0x000fc80000000000 */
[----:B------:R-:W-:Y:S01]  /*0220*/  IADD3 R7, PT, PT, R7, -R4, -R6 ;  /* 0x8000000407077210 */ /* 0x000fe20007ffe806 */
[----:B0-----:R-:W0:Y:S02]  /*0230*/  MUFU.RCP R8, R8 ;  /* 0x0000000800087308 */ /* 0x001e240000001000 */
[----:B0-----:R-:W-:-:S06]  /*0240*/  VIADD R2, R8, 0xffffffe ;  /* 0x0ffffffe08027836 */ /* 0x001fcc0000000000 */
[----:B------:R0:W1:Y:S02]  /*0250*/  F2I.FTZ.U32.TRUNC.NTZ R3, R2 ;  /* 0x0000000200037305 */ /* 0x000064000021f000 */
[----:B0-----:R-:W-:Y:S02]  /*0260*/  IMAD.MOV.U32 R2, RZ, RZ, RZ ;  /* 0x000000ffff027224 */ /* 0x001fe400078e00ff */
[----:B-1----:R-:W-:-:S04]  /*0270*/  IMAD R9, R9, R3, RZ ;  /* 0x0000000309097224 */ /* 0x002fc800078e02ff */
[----:B------:R-:W-:-:S06]  /*0280*/  IMAD.HI.U32 R8, R3, R9, R2 ;  /* 0x0000000903087227 */ /* 0x000fcc00078e0002 */
[----:B------:R-:W-:-:S04]  /*0290*/  IMAD.HI.U32 R9, R8, R7, RZ ;  /* 0x0000000708097227 */ /* 0x000fc800078e00ff */
[----:B------:R-:W-:-:S04]  /*02a0*/  IMAD.MOV R2, RZ, RZ, -R9 ;  /* 0x000000ffff027224 */ /* 0x000fc800078e0a09 */
[----:B------:R-:W-:Y:S02]  /*02b0*/  IMAD R7, R10, R2, R7 ;  /* 0x000000020a077224 */ /* 0x000fe400078e0207 */
[----:B------:R-:W0:Y:S03]  /*02c0*/  LDC.64 R2, c[0x0][0x390] ;  /* 0x0000e400ff027b82 */ /* 0x000e260000000a00 */
[----:B------:R-:W-:-:S13]  /*02d0*/  ISETP.GE.U32.AND P0, PT, R7, R10, PT ;  /* 0x0000000a0700720c */ /* 0x000fda0003f06070 */
[----:B------:R-:W-:Y:S01]  /*02e0*/  @P0 IADD3 R7, PT, PT, -R10, R7, RZ ;  /* 0x000000070a070210 */ /* 0x000fe20007ffe1ff */
[----:B------:R-:W-:-:S03]  /*02f0*/  @P0 VIADD R9, R9, 0x1 ;  /* 0x0000000109090836 */ /* 0x000fc60000000000 */
[----:B------:R-:W-:Y:S01]  /*0300*/  ISETP.GE.U32.AND P1, PT, R7, R10, PT ;  /* 0x0000000a0700720c */ /* 0x000fe20003f26070 */
[----:B0-----:R-:W-:Y:S02]  /*0310*/  VIADD R2, R2, 0xffffffff ;  /* 0xffffffff02027836 */ /* 0x001fe40000000000 */
[----:B------:R-:W-:-:S10]  /*0320*/  VIADD R14, R3, 0xffffffff ;  /* 0xffffffff030e7836 */ /* 0x000fd40000000000 */
[----:B------:R-:W-:Y:S01]  /*0330*/  @P1 VIADD R9, R9, 0x1 ;  /* 0x0000000109091836 */ /* 0x000fe20000000000 */
[----:B------:R-:W-:-:S05]  /*0340*/  @!P2 LOP3.LUT R9, RZ, R10, RZ, 0x33, !PT ;  /* 0x0000000aff09a212 */ /* 0x000fca00078e33ff */
[----:B------:R-:W-:-:S05]  /*0350*/  IMAD.IADD R4, R6, 0x1, R9 ;  /* 0x0000000106047824 */ /* 0x000fca00078e0209 */
[C---:B------:R-:W-:Y:S02]  /*0360*/  LOP3.LUT R6, R4.reuse, 0x3, RZ, 0xc0, !PT ;  /* 0x0000000304067812 */ /* 0x040fe400078ec0ff */
[----:B------:R-:W-:Y:S02]  /*0370*/  ISETP.GE.U32.AND P0, PT, R4, 0x3, PT ;  /* 0x000000030400780c */ /* 0x000fe40003f06070 */
[----:B------:R-:W-:-:S13]  /*0380*/  ISETP.NE.AND P1, PT, R6, 0x3, PT ;  /* 0x000000030600780c */ /* 0x000fda0003f25270 */
[----:B------:R-:W-:Y:S05]  /*0390*/  @!P1 BRA `(.L_x_3) ;  /* 0x0000000000cc9947 */ /* 0x000fea0003800000 */
[----:B------:R-:W0:Y:S01]  /*03a0*/  I2F.U32.RP R5, UR7 ;  /* 0x0000000700057d06 */ /* 0x000e220008209000 */
[----:B------:R-:W1:Y:S01]  /*03b0*/  S2R R7, SR_CgaCtaId ;  /* 0x0000000000077919 */ /* 0x000e620000008800 */
[----:B------:R-:W-:Y:S01]  /*03c0*/  IADD3 R15, PT, PT, RZ, -UR7, RZ ;  /* 0x80000007ff0f7c10 */ /* 0x000fe2000fffe0ff */
[----:B------:R-:W-:Y:S01]  /*03d0*/  VIADD R4, R4, 0x1 ;  /* 0x0000000104047836 */ /* 0x000fe20000000000 */
[----:B------:R-:W-:Y:S01]  /*03e0*/  MOV R6, 0x400 ;  /* 0x0000040000067802 */ /* 0x000fe20000000f00 */
[----:B------:R-:W-:Y:S01]  /*03f0*/  IMAD.MOV.U32 R8, RZ, RZ, RZ ;  /* 0x000000ffff087224 */ /* 0x000fe200078e00ff */
[----:B------:R-:W-:Y:S02]  /*0400*/  ISETP.NE.U32.AND P1, PT, RZ, UR7, PT ;  /* 0x00000007ff007c0c */ /* 0x000fe4000bf25070 */
[----:B------:R-:W-:Y:S01]  /*0410*/  LOP3.LUT R4, R4, 0x3, RZ, 0xc0, !PT ;  /* 0x0000000304047812 */ /* 0x000fe200078ec0ff */
[----:B0-----:R-:W0:Y:S02]  /*0420*/  MUFU.RCP R5, R5 ;  /* 0x0000000500057308 */ /* 0x001e240000001000 */
[----:B0-----:R-:W-:Y:S01]  /*0430*/  VIADD R9, R5, 0xffffffe ;  /* 0x0ffffffe05097836 */ /* 0x001fe20000000000 */
[----:B-1----:R-:W-:-:S02]  /*0440*/  LEA R6, R7, R6, 0x18 ;  /* 0x0000000607067211 */ /* 0x002fc400078ec0ff */
[----:B------:R-:W-:-:S03]  /*0450*/  LOP3.LUT R7, RZ, UR7, RZ, 0x33, !PT ;  /* 0x00000007ff077c12 */ /* 0x000fc6000f8e33ff */
[----:B------:R-:W0:Y:S02]  /*0460*/  F2I.FTZ.U32.TRUNC.NTZ R9, R9 ;  /* 0x0000000900097305 */ /* 0x000e24000021f000 */
[----:B0-----:R-:W-:-:S04]  /*0470*/  IMAD R15, R15, R9, RZ ;  /* 0x000000090f0f7224 */ /* 0x001fc800078e02ff */
[----:B------:R-:W-:-:S04]  /*0480*/  IMAD.HI.U32 R8, R9, R15, R8 ;  /* 0x0000000f09087227 */ /* 0x000fc800078e0008 */
[----:B------:R-:W-:-:S07]  /*0490*/  IMAD.MOV R9, RZ, RZ, -R4 ;  /* 0x000000ffff097224 */ /* 0x000fce00078e0a04 */
.L_x_4:
[----:B------:R-:W-:-:S05]  /*04a0*/  IMAD.HI.U32 R4, R8, R13, RZ ;  /* 0x0000000d08047227 */ /* 0x000fca00078e00ff */
[----:B0-----:R-:W-:-:S05]  /*04b0*/  IADD3 R16, PT, PT, -R4, RZ, RZ ;  /* 0x000000ff04107210 */ /* 0x001fca0007ffe1ff */
[----:B------:R-:W-:-:S05]  /*04c0*/  IMAD R5, R16, UR7, R13 ;  /* 0x0000000710057c24 */ /* 0x000fca000f8e020d */
[----:B------:R-:W-:-:S13]  /*04d0*/  ISETP.GE.U32.AND P2, PT, R5, UR7, PT ;  /* 0x0000000705007c0c */ /* 0x000fda000bf46070 */
[----:B------:R-:W-:Y:S02]  /*04e0*/  @P2 VIADD R5, R5, -UR7 ;  /* 0x8000000705052c36 */ /* 0x000fe40008000000 */
[----:B------:R-:W-:-:S03]  /*04f0*/  @P2 VIADD R4, R4, 0x1 ;  /* 0x0000000104042836 */ /* 0x000fc60000000000 */
[----:B------:R-:W-:-:S13]  /*0500*/  ISETP.GE.U32.AND P3, PT, R5, UR7, PT ;  /* 0x0000000705007c0c */ /* 0x000fda000bf66070 */
[----:B------:R-:W-:-:S04]  /*0510*/  @P3 IADD3 R4, PT, PT, R4, 0x1, RZ ;  /* 0x0000000104043810 */ /* 0x000fc80007ffe0ff */
[----:B------:R-:W-:-:S05]  /*0520*/  SEL R4, R7, R4, !P1 ;  /* 0x0000000407047207 */ /* 0x000fca0004800000 */
[----:B------:R-:W-:Y:S02]  /*0530*/  IMAD.MOV R16, RZ, RZ, -R4 ;  /* 0x000000ffff107224 */ /* 0x000fe400078e0a04 */
[----:B------:R-:W-:Y:S02]  /*0540*/  VIADD R15, R4, UR4 ;  /* 0x00000004040f7c36 */ /* 0x000fe40008000000 */
[----:B------:R-:W-:-:S03]  /*0550*/  IMAD R5, R16, UR7, R13 ;  /* 0x0000000710057c24 */ /* 0x000fc6000f8e020d */
[C---:B------:R-:W-:Y:S02]  /*0560*/  ISETP.GE.U32.AND P2, PT, R15.reuse, 0x2, PT ;  /* 0x000000020f00780c */ /* 0x040fe40003f46070 */
[----:B------:R-:W-:Y:S02]  /*0570*/  IADD3 R5, PT, PT, R12, R5, RZ ;  /* 0x000000050c057210 */ /* 0x000fe40007ffe0ff */
[----:B------:R-:W-:Y:S02]  /*0580*/  VIADDMNMX R15, R15, 0xfffffffe, R2, PT ;  /* 0xfffffffe0f0f7846 */ /* 0x000fe40003800102 */
[----:B------:R-:W-:Y:S02]  /*0590*/  ISETP.GE.AND P3, PT, R5, RZ, PT ;  /* 0x000000ff0500720c */ /* 0x000fe40003f66270 */
[----:B------:R-:W-:Y:S02]  /*05a0*/  VIMNMX R5, PT, PT, R14, R5, PT ;  /* 0x000000050e057248 */ /* 0x000fe40003fe0100 */
[----:B------:R-:W-:-:S02]  /*05b0*/  SEL R4, R15, RZ, P2 ;  /* 0x000000ff0f047207 */ /* 0x000fc40001000000 */
[----:B------:R-:W-:-:S05]  /*05c0*/  SEL R5, R5, RZ, P3 ;  /* 0x000000ff05057207 */ /* 0x000fca0001800000 */
[----:B------:R-:W-:-:S04]  /*05d0*/  IMAD R4, R4, R3, R5 ;  /* 0x0000000304047224 */ /* 0x000fc800078e0205 */
[----:B------:R-:W-:-:S05]  /*05e0*/  IMAD R5, R4, UR10, RZ ;  /* 0x0000000a04057c24 */ /* 0x000fca000f8e02ff */
[----:B------:R-:W-:-:S04]  /*05f0*/  IADD3 R4, P2, PT, R5, UR12, RZ ;  /* 0x0000000c05047c10 */ /* 0x000fc8000ff5e0ff */
[----:B------:R-:W-:-:S05]  /*0600*/  LEA.HI.X.SX32 R5, R5, UR13, 0x1, P2 ;  /* 0x0000000d05057c11 */ /* 0x000fca00090f0eff */
[----:B------:R-:W2:Y:S04]  /*0610*/  LDG.E.U8.CONSTANT R15, desc[UR26][R4.64] ;  /* 0x0000001a040f7981 */ /* 0x000ea8000c1e9100 */
[----:B------:R-:W3:Y:S04]  /*0620*/  LDG.E.U8.CONSTANT R16, desc[UR26][R4.64+0x1] ;  /* 0x0000011a04107981 */ /* 0x000ee8000c1e9100 */
[----:B------:R-:W4:Y:S01]  /*0630*/  LDG.E.U8.CONSTANT R17, desc[UR26][R4.64+0x2] ;  /* 0x0000021a04117981 */ /* 0x000f22000c1e9100 */
[--C-:B------:R-:W-:Y:S01]  /*0640*/  IMAD.IADD R18, R6, 0x1, R13.reuse ;  /* 0x0000000106127824 */ /* 0x100fe200078e020d */
[----:B------:R-:W-:Y:S01]  /*0650*/  IADD3 R9, PT, PT, R9, 0x1, RZ ;  /* 0x0000000109097810 */ /* 0x000fe20007ffe0ff */
[----:B------:R-:W-:-:S02]  /*0660*/  IMAD.IADD R13, R10, 0x1, R13 ;  /* 0x000000010a0d7824 */ /* 0x000fc400078e020d */
[----:B------:R-:W-:Y:S01]  /*0670*/  VIADD R20, R18, UR5 ;  /* 0x0000000512147c36 */ /* 0x000fe20008000000 */
[----:B------:R-:W-:Y:S01]  /*0680*/  ISETP.NE.AND P2, PT, R9, RZ, PT ;  /* 0x000000ff0900720c */ /* 0x000fe20003f45270 */
[----:B--2---:R0:W-:Y:S04]  /*0690*/  STS.U8 [R18], R15 ;  /* 0x0000000f12007388 */ /* 0x0041e80000000000 */
[----:B---3--:R0:W-:Y:S04]  /*06a0*/  STS.U8 [R18+UR5], R16 ;  /* 0x0000001012007988 */ /* 0x0081e80008000005 */
[----:B----4-:R0:W-:Y:S04]  /*06b0*/  STS.U8 [R20+UR5], R17 ;  /* 0x0000001114007988 */ /* 0x0101e80008000005 */
[----:B------:R-:W-:Y:S05]  /*06c0*/  @P2 BRA `(.L_x_4) ;  /* 0xfffffffc00742947 */ /* 0x000fea000383ffff */
.L_x_3:
[----:B------:R-:W-:Y:S05]  /*06d0*/  BSYNC.RECONVERGENT B1 ;  /* 0x0000000000017941 */ /* 0x000fea0003800200 */
.L_x_2:
[----:B------:R-:W-:Y:S05]  /*06e0*/  @!P0 BRA `(.L_x_1) ;  /* 0x00000008004c8947 */ /* 0x000fea0003800000 */
[----:B------:R-:W1:Y:S01]  /*06f0*/  I2F.U32.RP R4, UR7 ;  /* 0x0000000700047d06 */ /* 0x000e620008209000 */
[----:B------:R-:W2:Y:S01]  /*0700*/  S2R R7, SR_CgaCtaId ;  /* 0x0000000000077919 */ /* 0x000ea20000008800 */
[----:B------:R-:W-:Y:S01]  /*0710*/  IADD3 R5, PT, PT, RZ, -UR7, RZ ;  /* 0x80000007ff057c10 */ /* 0x000fe2000fffe0ff */
[----:B0-----:R-:W-:Y:S01]  /*0720*/  IMAD.MOV.U32 R18, RZ, RZ, RZ ;  /* 0x000000ffff127224 */ /* 0x001fe200078e00ff */
[----:B------:R-:W-:Y:S01]  /*0730*/  MOV R16, 0x400 ;  /* 0x0000040000107802 */ /* 0x000fe20000000f00 */
[C-C-:B------:R-:W-:Y:S01]  /*0740*/  IMAD R21, R10.reuse, 0x2, R13.reuse ;  /* 0x000000020a157824 */ /* 0x140fe200078e020d */
[----:B------:R-:W-:Y:S01]  /*0750*/  ISETP.NE.U32.AND P0, PT, RZ, UR7, PT ;  /* 0x00000007ff007c0c */ /* 0x000fe2000bf05070 */
[----:B------:R-:W-:Y:S01]  /*0760*/  IMAD R17, R10, 0x3, R13 ;  /* 0x000000030a117824 */ /* 0x000fe200078e020d */
[----:B------:R-:W-:Y:S01]  /*0770*/  IADD3 R15, PT, PT, R13, R10, RZ ;  /* 0x0000000a0d0f7210 */ /* 0x000fe20007ffe0ff */
[----:B-1----:R-:W0:Y:S02]  /*0780*/  MUFU.RCP R4, R4 ;  /* 0x0000000400047308 */ /* 0x002e240000001000 */
[----:B0-----:R-:W-:Y:S01]  /*0790*/  VIADD R19, R4, 0xffffffe ;  /* 0x0ffffffe04137836 */ /* 0x001fe20000000000 */
[----:B--2---:R-:W-:-:S05]  /*07a0*/  LEA R16, R7, R16, 0x18 ;  /* 0x0000001007107211 */ /* 0x004fca00078ec0ff */
[----:B------:R-:W0:Y:S02]  /*07b0*/  F2I.FTZ.U32.TRUNC.NTZ R19, R19 ;  /* 0x0000001300137305 */ /* 0x000e24000021f000 */
[----:B0-----:R-:W-:-:S04]  /*07c0*/  IMAD R5, R5, R19, RZ ;  /* 0x0000001305057224 */ /* 0x001fc800078e02ff */
[----:B------:R-:W-:Y:S01]  /*07d0*/  IMAD.HI.U32 R18, R19, R5, R18 ;  /* 0x0000000513127227 */ /* 0x000fe200078e0012 */
[----:B------:R-:W-:-:S07]  /*07e0*/  LOP3.LUT R19, RZ, UR7, RZ, 0x33, !PT ;  /* 0x00000007ff137c12 */ /* 0x000fce000f8e33ff */
.L_x_5:
[----:B------:R-:W-:-:S04]  /*07f0*/  IMAD.HI.U32 R8, R18, R13, RZ ;  /* 0x0000000d12087227 */ /* 0x000fc800078e00ff */
[----:B--2---:R-:W-:-:S04]  /*0800*/  IMAD.MOV R4, RZ, RZ, -R8 ;  /* 0x000000ffff047224 */ /* 0x004fc800078e0a08 */
[----:B------:R-:W-:Y:S02]  /*0810*/  IMAD R7, R4, UR7, R13 ;  /* 0x0000000704077c24 */ /* 0x000fe4000f8e020d */
[----:B------:R-:W-:-:S03]  /*0820*/  IMAD.HI.U32 R4, R18, R15, RZ ;  /* 0x0000000f12047227 */ /* 0x000fc600078e00ff */
[----:B------:R-:W-:Y:S01]  /*0830*/  ISETP.GE.U32.AND P2, PT, R7, UR7, PT ;  /* 0x0000000707007c0c */ /* 0x000fe2000bf46070 */
[----:B------:R-:W-:-:S04]  /*0840*/  IMAD.MOV R6, RZ, RZ, -R4 ;  /* 0x000000ffff067224 */ /* 0x000fc800078e0a04 */
[----:B------:R-:W-:-:S05]  /*0850*/  IMAD R5, R6, UR7, R15 ;  /* 0x0000000706057c24 */ /* 0x000fca000f8e020f */
[----:B------:R-:W-:-:S03]  /*0860*/  ISETP.GE.U32.AND P1, PT, R5, UR7, PT ;  /* 0x0000000705007c0c */ /* 0x000fc6000bf26070 */
[----:B------:R-:W-:Y:S01]  /*0870*/  @P2 IADD3 R7, PT, PT, R7, -UR7, RZ ;  /* 0x8000000707072c10 */ /* 0x000fe2000fffe0ff */
[----:B------:R-:W-:-:S03]  /*0880*/  @P2 VIADD R8, R8, 0x1 ;  /* 0x0000000108082836 */ /* 0x000fc60000000000 */
[----:B------:R-:W-:-:S06]  /*0890*/  ISETP.GE.U32.AND P3, PT, R7, UR7, PT ;  /* 0x0000000707007c0c */ /* 0x000fcc000bf66070 */
[----:B------:R-:W-:Y:S01]  /*08a0*/  @P1 IADD3 R5, PT, PT, R5, -UR7, RZ ;  /* 0x8000000705051c10 */ /* 0x000fe2000fffe0ff */
[----:B------:R-:W-:-:S03]  /*08b0*/  @P1 VIADD R4, R4, 0x1 ;  /* 0x0000000104041836 */ /* 0x000fc60000000000 */
[----:B------:R-:W-:-:S03]  /*08c0*/  ISETP.GE.U32.AND P2, PT, R5, UR7, PT ;  /* 0x0000000705007c0c */ /* 0x000fc6000bf46070 */
[----:B------:R-:W-:-:S05]  /*08d0*/  @P3 VIADD R8, R8, 0x1 ;  /* 0x0000000108083836 */ /* 0x000fca0000000000 */
[----:B------:R-:W-:-:S04]  /*08e0*/  SEL R8, R19, R8, !P0 ;  /* 0x0000000813087207 */ /* 0x000fc80004000000 */
[----:B------:R-:W-:Y:S01]  /*08f0*/  IADD3 R7, PT, PT, R8, UR4, RZ ;  /* 0x0000000408077c10 */ /* 0x000fe2000fffe0ff */
[----:B------:R-:W-:Y:S02]  /*0900*/  IMAD.MOV R6, RZ, RZ, -R8 ;  /* 0x000000ffff067224 */ /* 0x000fe400078e0a08 */
[----:B------:R-:W-:Y:S01]  /*0910*/  @P2 VIADD R4, R4, 0x1 ;  /* 0x0000000104042836 */ /* 0x000fe20000000000 */
[C---:B------:R-:W-:Y:S01]  /*0920*/  ISETP.GE.U32.AND P1, PT, R7.reuse, 0x2, PT ;  /* 0x000000020700780c */ /* 0x040fe20003f26070 */
[----:B------:R-:W-:Y:S01]  /*0930*/  IMAD R5, R6, UR7, R13 ;  /* 0x0000000706057c24 */ /* 0x000fe2000f8e020d */
[----:B------:R-:W-:Y:S02]  /*0940*/  VIADDMNMX R7, R7, 0xfffffffe, R2, PT ;  /* 0xfffffffe07077846 */ /* 0x000fe40003800102 */
[----:B------:R-:W-:Y:S01]  /*0950*/  SEL R4, R19, R4, !P0 ;  /* 0x0000000413047207 */ /* 0x000fe20004000000 */
[----:B------:R-:W-:Y:S01]  /*0960*/  IMAD.IADD R5, R12, 0x1, R5 ;  /* 0x000000010c057824 */ /* 0x000fe200078e0205 */
[----:B------:R-:W-:-:S02]  /*0970*/  SEL R8, R7, RZ, P1 ;  /* 0x000000ff07087207 */ /* 0x000fc40000800000 */
[C---:B------:R-:W-:Y:S01]  /*0980*/  IADD3 R6, PT, PT, -R4.reuse, RZ, RZ ;  /* 0x000000ff04067210 */ /* 0x040fe20007ffe1ff */
[----:B------:R-:W-:Y:S01]  /*0990*/  VIADD R7, R4, UR4 ;  /* 0x0000000404077c36 */ /* 0x000fe20008000000 */
[----:B------:R-:W-:Y:S02]  /*09a0*/  ISETP.GE.AND P2, PT, R5, RZ, PT ;  /* 0x000000ff0500720c */ /* 0x000fe40003f46270 */
[----:B------:R-:W-:Y:S02]  /*09b0*/  VIMNMX R5, PT, PT, R14, R5, PT ;  /* 0x000000050e057248 */ /* 0x000fe40003fe0100 */
[----:B------:R-:W-:Y:S02]  /*09c0*/  ISETP.GE.U32.AND P1, PT, R7, 0x2, PT ;  /* 0x000000020700780c */ /* 0x000fe40003f26070 */
[----:B------:R-:W-:Y:S02]  /*09d0*/  SEL R5, R5, RZ, P2 ;  /* 0x000000ff05057207 */ /* 0x000fe40001000000 */
[----:B------:R-:W-:-:S03]  /*09e0*/  VIADDMNMX R7, R7, 0xfffffffe, R2, PT ;  /* 0xfffffffe07077846 */ /* 0x000fc60003800102 */
[----:B------:R-:W-:Y:S02]  /*09f0*/  IMAD R8, R8, R3, R5 ;  /* 0x0000000308087224 */ /* 0x000fe400078e0205 */
[----:B------:R-:W-:Y:S02]  /*0a00*/  IMAD R5, R6, UR7, R15 ;  /* 0x0000000706057c24 */ /* 0x000fe4000f8e020f */
[----:B------:R-:W-:Y:S02]  /*0a10*/  IMAD R6, R8, UR11, RZ ;  /* 0x0000000b08067c24 */ /* 0x000fe4000f8e02ff */
[----:B------:R-:W-:-:S03]  /*0a20*/  IMAD.IADD R5, R12, 0x1, R5 ;  /* 0x000000010c057824 */ /* 0x000fc600078e0205 */
[----:B------:R-:W-:Y:S02]  /*0a30*/  IADD3 R4, P3, PT, R6, UR14, RZ ;  /* 0x0000000e06047c10 */ /* 0x000fe4000ff7e0ff */
[----:B------:R-:W-:Y:S02]  /*0a40*/  ISETP.GE.AND P2, PT, R5, RZ, PT ;  /* 0x000000ff0500720c */ /* 0x000fe40003f46270 */
[----:B------:R-:W-:Y:S02]  /*0a50*/  VIMNMX R8, PT, PT, R14, R5, PT ;  /* 0x000000050e087248 */ /* 0x000fe40003fe0100 */
[----:B------:R-:W-:Y:S02]  /*0a60*/  LEA.HI.X.SX32 R5, R6, UR15, 0x1, P3 ;  /* 0x0000000f06057c11 */ /* 0x000fe400098f0eff */
[----:B------:R-:W-:Y:S02]  /*0a70*/  SEL R6, R7, RZ, P1 ;  /* 0x000000ff07067207 */ /* 0x000fe40000800000 */
[----:B------:R-:W-:Y:S01]  /*0a80*/  SEL R8, R8, RZ, P2 ;  /* 0x000000ff08087207 */ /* 0x000fe20001000000 */
[----:B------:R-:W2:Y:S04]  /*0a90*/  LDG.E.U8.CONSTANT R26, desc[UR26][R4.64] ;  /* 0x0000001a041a7981 */ /* 0x000ea8000c1e9100 */
[----:B------:R-:W-:Y:S01]  /*0aa0*/  IMAD R6, R6, R3, R8 ;  /* 0x0000000306067224 */ /* 0x000fe200078e0208 */
[----:B------:R-:W3:Y:S03]  /*0ab0*/  LDG.E.U8.CONSTANT R28, desc[UR26][R4.64+0x1] ;  /* 0x0000011a041c7981 */ /* 0x000ee6000c1e9100 */
[----:B------:R-:W-:Y:S01]  /*0ac0*/  IMAD R7, R6, UR11, RZ ;  /* 0x0000000b06077c24 */ /* 0x000fe2000f8e02ff */
[----:B------:R0:W4:Y:S04]  /*0ad0*/  LDG.E.U8.CONSTANT R25, desc[UR26][R4.64+0x2] ;  /* 0x0000021a04197981 */ /* 0x000128000c1e9100 */
[----:B------:R-:W-:-:S04]  /*0ae0*/  IADD3 R6, P1, PT, R7, UR14, RZ ;  /* 0x0000000e07067c10 */ /* 0x000fc8000ff3e0ff */
[----:B------:R-:W-:-:S05]  /*0af0*/  LEA.HI.X.SX32 R7, R7, UR15, 0x1, P1 ;  /* 0x0000000f07077c11 */ /* 0x000fca00088f0eff */
[----:B------:R-:W5:Y:S01]  /*0b00*/  LDG.E.U8.CONSTANT R20, desc[UR26][R6.64] ;  /* 0x0000001a06147981 */ /* 0x000f62000c1e9100 */
[----:B------:R-:W-:-:S05]  /*0b10*/  IMAD.HI.U32 R9, R18, R21, RZ ;  /* 0x0000001512097227 */ /* 0x000fca00078e00ff */
[----:B------:R-:W-:-:S05]  /*0b20*/  IADD3 R8, PT, PT, -R9, RZ, RZ ;  /* 0x000000ff09087210 */ /* 0x000fca0007ffe1ff */
[----:B------:R-:W-:Y:S02]  /*0b30*/  IMAD R23, R8, UR7, R21 ;  /* 0x0000000708177c24 */ /* 0x000fe4000f8e0215 */
[----:B------:R-:W-:-:S03]  /*0b40*/  IMAD.HI.U32 R8, R18, R17, RZ ;  /* 0x0000001112087227 */ /* 0x000fc600078e00ff */
[----:B------:R-:W-:Y:S01]  /*0b50*/  ISETP.GE.U32.AND P2, PT, R23, UR7, PT ;  /* 0x0000000717007c0c */ /* 0x000fe2000bf46070 */
[----:B------:R-:W-:-:S04]  /*0b60*/  IMAD.MOV R27, RZ, RZ, -R8 ;  /* 0x000000ffff1b7224 */ /* 0x000fc800078e0a08 */
[----:B0-----:R-:W-:-:S05]  /*0b70*/  IMAD R4, R27, UR7, R17 ;  /* 0x000000071b047c24 */ /* 0x001fca000f8e0211 */
[----:B------:R-:W-:-:S03]  /*0b80*/  ISETP.GE.U32.AND P1, PT, R4, UR7, PT ;  /* 0x0000000704007c0c */ /* 0x000fc6000bf26070 */
[----:B------:R-:W-:Y:S01]  /*0b90*/  @P2 VIADD R23, R23, -UR7 ;  /* 0x8000000717172c36 */ /* 0x000fe20008000000 */
[----:B------:R-:W-:-:S04]  /*0ba0*/  @P2 IADD3 R9, PT, PT, R9, 0x1, RZ ;  /* 0x0000000109092810 */ /* 0x000fc80007ffe0ff */
[----:B------:R-:W-:Y:S01]  /*0bb0*/  ISETP.GE.U32.AND P3, PT, R23, UR7, PT ;  /* 0x0000000717007c0c */ /* 0x000fe2000bf66070 */
[----:B------:R-:W-:-:S04]  /*0bc0*/  IMAD.IADD R23, R16, 0x1, R13 ;  /* 0x0000000110177824 */ /* 0x000fc800078e020d */
[----:B------:R-:W-:Y:S01]  /*0bd0*/  @P1 VIADD R4, R4, -UR7 ;  /* 0x8000000704041c36 */ /* 0x000fe20008000000 */
[----:B------:R-:W-:Y:S01]  /*0be0*/  IADD3 R27, PT, PT, R23, UR5, RZ ;  /* 0x00000005171b7c10 */ /* 0x000fe2000fffe0ff */
[----:B------:R-:W-:-:S03]  /*0bf0*/  @P1 VIADD R8, R8, 0x1 ;  /* 0x0000000108081836 */ /* 0x000fc60000000000 */
[----:B------:R-:W-:-:S03]  /*0c00*/  ISETP.GE.U32.AND P2, PT, R4, UR7, PT ;  /* 0x0000000704007c0c */ /* 0x000fc6000bf46070 */
[----:B------:R-:W-:-:S05]  /*0c10*/  @P3 VIADD R9, R9, 0x1 ;  /* 0x0000000109093836 */ /* 0x000fca0000000000 */
[----:B------:R-:W-:-:S04]  /*0c20*/  SEL R9, R19, R9, !P0 ;  /* 0x0000000913097207 */ /* 0x000fc80004000000 */
[C---:B------:R-:W-:Y:S01]  /*0c30*/  IADD3 R4, PT, PT, -R9.reuse, RZ, RZ ;  /* 0x000000ff09047210 */ /* 0x040fe20007ffe1ff */
[----:B------:R-:W-:Y:S02]  /*0c40*/  VIADD R9, R9, UR4 ;  /* 0x0000000409097c36 */ /* 0x000fe40008000000 */
[----:B------:R-:W-:Y:S02]  /*0c50*/  @P2 VIADD R8, R8, 0x1 ;  /* 0x0000000108082836 */ /* 0x000fe40000000000 */
[----:B------:R-:W-:Y:S01]  /*0c60*/  IMAD R5, R4, UR7, R21 ;  /* 0x0000000704057c24 */ /* 0x000fe2000f8e0215 */
[C---:B------:R-:W-:Y:S02]  /*0c70*/  ISETP.GE.U32.AND P1, PT, R9.reuse, 0x2, PT ;  /* 0x000000020900780c */ /* 0x040fe40003f26070 */
[----:B------:R-:W-:Y:S02]  /*0c80*/  VIADDMNMX R9, R9, 0xfffffffe, R2, PT ;  /* 0xfffffffe09097846 */ /* 0x000fe40003800102 */
[----:B------:R-:W-:-:S02]  /*0c90*/  IADD3 R5, PT, PT, R12, R5, RZ ;  /* 0x000000050c057210 */ /* 0x000fc40007ffe0ff */
[----:B------:R-:W-:Y:S02]  /*0ca0*/  SEL R8, R19, R8, !P0 ;  /* 0x0000000813087207 */ /* 0x000fe40004000000 */
[----:B------:R-:W-:Y:S02]  /*0cb0*/  ISETP.GE.AND P2, PT, R5, RZ, PT ;  /* 0x000000ff0500720c */ /* 0x000fe40003f46270 */
[----:B------:R-:W-:Y:S02]  /*0cc0*/  VIMNMX R5, PT, PT, R14, R5, PT ;  /* 0x000000050e057248 */ /* 0x000fe40003fe0100 */
[----:B------:R-:W-:Y:S01]  /*0cd0*/  SEL R4, R9, RZ, P1 ;  /* 0x000000ff09047207 */ /* 0x000fe20000800000 */
[----:B------:R-:W-:Y:S01]  /*0ce0*/  IMAD.MOV R9, RZ, RZ, -R8 ;  /* 0x000000ffff097224 */ /* 0x000fe200078e0a08 */
[----:B------:R-:W-:-:S05]  /*0cf0*/  SEL R5, R5, RZ, P2 ;  /* 0x000000ff05057207 */ /* 0x000fca0001000000 */
[----:B------:R-:W-:Y:S02]  /*0d00*/  IMAD R4, R4, R3, R5 ;  /* 0x0000000304047224 */ /* 0x000fe400078e0205 */
[----:B------:R-:W-:Y:S01]  /*0d10*/  IMAD R5, R9, UR7, R17 ;  /* 0x0000000709057c24 */ /* 0x000fe2000f8e0211 */
[----:B------:R-:W-:-:S03]  /*0d20*/  IADD3 R9, PT, PT, R8, UR4, RZ ;  /* 0x0000000408097c10 */ /* 0x000fc6000fffe0ff */
[----:B------:R-:W-:Y:S01]  /*0d30*/  IMAD.IADD R5, R12, 0x1, R5 ;  /* 0x000000010c057824 */ /* 0x000fe200078e0205 */
[C---:B------:R-:W-:Y:S02]  /*0d40*/  ISETP.GE.U32.AND P1, PT, R9.reuse, 0x2, PT ;  /* 0x000000020900780c */ /* 0x040fe40003f26070 */
[----:B------:R-:W-:Y:S02]  /*0d50*/  VIADDMNMX R9, R9, 0xfffffffe, R2, PT ;  /* 0xfffffffe09097846 */ /* 0x000fe40003800102 */
[----:B------:R-:W-:Y:S02]  /*0d60*/  ISETP.GE.AND P2, PT, R5, RZ, PT ;  /* 0x000000ff0500720c */ /* 0x000fe40003f46270 */
[----:B------:R-:W-:Y:S02]  /*0d70*/  VIMNMX R5, PT, PT, R14, R5, PT ;  /* 0x000000050e057248 */ /* 0x000fe40003fe0100 */
[----:B------:R-:W-:Y:S02]  /*0d80*/  SEL R8, R9, RZ, P1 ;  /* 0x000000ff09087207 */ /* 0x000fe40000800000 */
[----:B------:R-:W-:-:S05]  /*0d90*/  SEL R5, R5, RZ, P2 ;  /* 0x000000ff05057207 */ /* 0x000fca0001000000 */
[----:B------:R-:W-:Y:S02]  /*0da0*/  IMAD R8, R8, R3, R5 ;  /* 0x0000000308087224 */ /* 0x000fe400078e0205 */
[----:B------:R-:W-:Y:S02]  /*0db0*/  IMAD R5, R4, UR11, RZ ;  /* 0x0000000b04057c24 */ /* 0x000fe4000f8e02ff */
[----:B------:R-:W-:-:S03]  /*0dc0*/  IMAD R9, R8, UR11, RZ ;  /* 0x0000000b08097c24 */ /* 0x000fc6000f8e02ff */
[----:B------:R-:W-:-:S04]  /*0dd0*/  IADD3 R4, P1, PT, R5, UR14, RZ ;  /* 0x0000000e05047c10 */ /* 0x000fc8000ff3e0ff */
[----:B------:R-:W-:Y:S02]  /*0de0*/  LEA.HI.X.SX32 R5, R5, UR15, 0x1, P1 ;  /* 0x0000000f05057c11 */ /* 0x000fe400088f0eff */
[----:B------:R-:W-:Y:S01]  /*0df0*/  IADD3 R8, P1, PT, R9, UR14, RZ ;  /* 0x0000000e09087c10 */ /* 0x000fe2000ff3e0ff */
[----:B------:R-:W-:-:S03]  /*0e00*/  IMAD.IADD R29, R10, 0x1, R23 ;  /* 0x000000010a1d7824 */ /* 0x000fc600078e0217 */
[----:B------:R-:W-:Y:S01]  /*0e10*/  LEA.HI.X.SX32 R9, R9, UR15, 0x1, P1 ;  /* 0x0000000f09097c11 */ /* 0x000fe200088f0eff */
[----:B--2---:R0:W-:Y:S04]  /*0e20*/  STS.U8 [R23], R26 ;  /* 0x0000001a17007388 */ /* 0x0041e80000000000 */
[----:B---3--:R1:W-:Y:S04]  /*0e30*/  STS.U8 [R23+UR5], R28 ;  /* 0x0000001c17007988 */ /* 0x0083e80008000005 */
[----:B----4-:R2:W-:Y:S04]  /*0e40*/  STS.U8 [R27+UR5], R25 ;  /* 0x000000191b007988 */ /* 0x0105e80008000005 */
[----:B0-----:R-:W3:Y:S04]  /*0e50*/  LDG.E.U8.CONSTANT R26, desc[UR26][R4.64] ;  /* 0x0000001a041a7981 */ /* 0x001ee8000c1e9100 */
[----:B-1----:R-:W4:Y:S04]  /*0e60*/  LDG.E.U8.CONSTANT R23, desc[UR26][R4.64+0x1] ;  /* 0x0000011a04177981 */ /* 0x002f28000c1e9100 */
[----:B--2---:R-:W2:Y:S04]  /*0e70*/  LDG.E.U8.CONSTANT R25, desc[UR26][R6.64+0x1] ;  /* 0x0000011a06197981 */ /* 0x004ea8000c1e9100 */
[----:B------:R-:W3:Y:S04]  /*0e80*/  LDG.E.U8.CONSTANT R27, desc[UR26][R6.64+0x2] ;  /* 0x0000021a061b7981 */ /* 0x000ee8000c1e9100 */
[----:B------:R0:W4:Y:S04]  /*0e90*/  LDG.E.U8.CONSTANT R28, desc[UR26][R4.64+0x2] ;  /* 0x0000021a041c7981 */ /* 0x000128000c1e9100 */
[----:B-----5:R1:W-:Y:S04]  /*0ea0*/  STS.U8 [R29], R20 ;  /* 0x000000141d007388 */ /* 0x0203e80000000000 */
[----:B------:R-:W5:Y:S04]  /*0eb0*/  LDG.E.U8.CONSTANT R6, desc[UR26][R8.64+0x1] ;  /* 0x0000011a08067981 */ /* 0x000f68000c1e9100 */
[----:B------:R-:W5:Y:S04]  /*0ec0*/  LDG.E.U8.CONSTANT R7, desc[UR26][R8.64+0x2] ;  /* 0x0000021a08077981 */ /* 0x000f68000c1e9100 */
[----:B-1----:R-:W5:Y:S01]  /*0ed0*/  LDG.E.U8.CONSTANT R20, desc[UR26][R8.64] ;  /* 0x0000001a08147981 */ /* 0x002f62000c1e9100 */
[----:B0-----:R-:W-:-:S05]  /*0ee0*/  IADD3 R5, PT, PT, R10, R29, RZ ;  /* 0x0000001d0a057210 */ /* 0x001fca0007ffe0ff */
[----:B------:R-:W-:Y:S01]  /*0ef0*/  VIADD R4, R5, UR5 ;  /* 0x0000000505047c36 */ /* 0x000fe20008000000 */
[----:B------:R-:W-:-:S04]  /*0f00*/  IADD3 R13, PT, PT, R10, R13, R10 ;  /* 0x0000000d0a0d7210 */ /* 0x000fc80007ffe00a */
[----:B------:R-:W-:-:S04]  /*0f10*/  IADD3 R13, PT, PT, R10, R13, R10 ;  /* 0x0000000d0a0d7210 */ /* 0x000fc80007ffe00a */
[----:B------:R-:W-:Y:S01]  /*0f20*/  ISETP.GE.U32.AND P1, PT, R13, UR5, PT ;  /* 0x000000050d007c0c */ /* 0x000fe2000bf26070 */
[C---:B------:R-:W-:Y:S01]  /*0f30*/  IMAD R15, R10.reuse, 0x4, R15 ;  /* 0x000000040a0f7824 */ /* 0x040fe200078e020f */
[C---:B------:R-:W-:Y:S01]  /*0f40*/  LEA R17, R10.reuse, R17, 0x2 ;  /* 0x000000110a117211 */ /* 0x040fe200078e10ff */
[----:B------:R-:W-:Y:S01]  /*0f50*/  IMAD R21, R10, 0x4, R21 ;  /* 0x000000040a157824 */ /* 0x000fe200078e0215 */
[----:B--2---:R0:W-:Y:S02]  /*0f60*/  STS.U8 [R29+UR5], R25 ;  /* 0x000000191d007988 */ /* 0x0041e40008000005 */
[----:B0-----:R-:W-:-:S05]  /*0f70*/  VIADD R25, R29, UR5 ;  /* 0x000000051d197c36 */ /* 0x001fca0008000000 */
[----:B---3--:R0:W-:Y:S04]  /*0f80*/  STS.U8 [R25+UR5], R27 ;  /* 0x0000001b19007988 */ /* 0x0081e80008000005 */
[----:B------:R1:W-:Y:S01]  /*0f90*/  STS.U8 [R5], R26 ;  /* 0x0000001a05007388 */ /* 0x0003e20000000000 */
[----:B0-----:R-:W-:-:S03]  /*0fa0*/  IMAD.IADD R27, R10, 0x1, R5 ;  /* 0x000000010a1b7824 */ /* 0x001fc600078e0205 */
[----:B----4-:R2:W-:Y:S02]  /*0fb0*/  STS.U8 [R5+UR5], R23 ;  /* 0x0000001705007988 */ /* 0x0105e40008000005 */
[----:B-1----:R-:W-:Y:S02]  /*0fc0*/  IADD3 R26, PT, PT, R27, UR5, RZ ;  /* 0x000000051b1a7c10 */ /* 0x002fe4000fffe0ff */
[----:B------:R2:W-:Y:S04]  /*0fd0*/  STS.U8 [R4+UR5], R28 ;  /* 0x0000001c04007988 */ /* 0x0005e80008000005 */
[----:B-----5:R2:W-:Y:S04]  /*0fe0*/  STS.U8 [R27], R20 ;  /* 0x000000141b007388 */ /* 0x0205e80000000000 */
[----:B------:R2:W-:Y:S04]  /*0ff0*/  STS.U8 [R27+UR5], R6 ;  /* 0x000000061b007988 */ /* 0x0005e80008000005 */
[----:B------:R2:W-:Y:S01]  /*1000*/  STS.U8 [R26+UR5], R7 ;  /* 0x000000071a007988 */ /* 0x0005e20008000005 */
[----:B------:R-:W-:Y:S05]  /*1010*/  @!P1 BRA `(.L_x_5) ;  /* 0xfffffff400f49947 */ /* 0x000fea000383ffff */
.L_x_1:
[----:B------:R-:W-:Y:S05]  /*1020*/  BSYNC.RECONVERGENT B0 ;  /* 0x0000000000007941 */ /* 0x000fea0003800200 */
.L_x_0:
[----:B------:R-:W1:Y:S01]  /*1030*/  LDCU.64 UR16, c[0x0][0x390] ;  /* 0x00007200ff1077ac */ /* 0x000e620008000a00 */
[----:B------:R-:W-:Y:S01]  /*1040*/  BAR.SYNC.DEFER_BLOCKING 0x0 ;  /* 0x0000000000007b1d */ /* 0x000fe20000010000 */
[----:B-1----:R-:W-:-:S04]  /*1050*/  ISETP.GE.AND P0, PT, R24, UR16, PT ;  /* 0x0000001018007c0c */ /* 0x002fc8000bf06270 */
[----:B------:R-:W-:-:S13]  /*1060*/  ISETP.GE.OR P0, PT, R22, UR17, P0 ;  /* 0x0000001116007c0c */ /* 0x000fda0008706670 */
[----:B------:R-:W-:Y:S05]  /*1070*/  @P0 EXIT ;  /* 0x000000000000094d */ /* 0x000fea0003800000 */
[----:B------:R-:W1:Y:S01]  /*1080*/  S2UR UR5, SR_CgaCtaId ;  /* 0x00000000000579c3 */ /* 0x000e620000008800 */
[----:B------:R-:W2:Y:S01]  /*1090*/  LDCU UR36, c[0x0][0x360] ;  /* 0x00006c00ff2477ac */ /* 0x000ea20008000800 */
[----:B------:R-:W-:Y:S01]  /*10a0*/  BSSY.RECONVERGENT B0, `(.L_x_6) ;  /* 0x0000144000007945 */ /* 0x000fe20003800200 */
[----:B------:R-:W-:Y:S01]  /*10b0*/  UMOV UR4, 0x400 ;  /* 0x0000040000047882 */ /* 0x000fe20000000000 */
[----:B------:R-:W3:Y:S04]  /*10c0*/  LDCU.128 UR12, c[0x3][URZ] ;  /* 0x00c00000ff0c77ac */ /* 0x000ee80008000c00 */
[----:B------:R-:W4:Y:S01]  /*10d0*/  LDC R2, c[0x0][0x364] ;  /* 0x0000d900ff027b82 */ /* 0x000f220000000800 */
[----:B------:R-:W5:Y:S01]  /*10e0*/  LDCU.U8 UR8, c[0x3][0x3] ;  /* 0x00c00060ff0877ac */ /* 0x000f620008000000 */
[----:B------:R-:W5:Y:S01]  /*10f0*/  LDCU.U8 UR9, c[0x3][0x2] ;  /* 0x00c00040ff0977ac */ /* 0x000f620008000000 */
[----:B------:R-:W0:Y:S01]  /*1100*/  LDCU UR40, c[0x3][0x1c] ;  /* 0x00c00380ff2877ac */ /* 0x000e220008000800 */
[----:B--2---:R-:W-:Y:S01]  /*1110*/  IMAD R4, R11, UR36, R0 ;  /* 0x000000240b047c24 */ /* 0x004fe2000f8e0200 */
[----:B------:R-:W-:-:S03]  /*1120*/  UIADD3 UR37, UPT, UPT, UR36, 0x4, URZ ;  /* 0x0000000424257890 */ /* 0x000fc6000fffe0ff */
[C---:B------:R-:W-:Y:S01]  /*1130*/  IMAD R9, R11.reuse, 0x4, R4 ;  /* 0x000000040b097824 */ /* 0x040fe200078e0204 */
[----:B-1----:R-:W-:Y:S01]  /*1140*/  ULEA UR41, UR5, UR4, 0x18 ;  /* 0x0000000405297291 */ /* 0x002fe2000f8ec0ff */
[----:B------:R-:W-:Y:S01]  /*1150*/  VIADD R11, R11, 0x4 ;  /* 0x000000040b0b7836 */ /* 0x000fe20000000000 */
[----:B------:R-:W1:Y:S03]  /*1160*/  LDCU.U8 UR38, c[0x3][0x18] ;  /* 0x00c00300ff2677ac */ /* 0x000e660008000000 */
[----:B------:R-:W-:Y:S01]  /*1170*/  IMAD R11, R11, UR37, R0 ;  /* 0x000000250b0b7c24 */ /* 0x000fe2000f8e0200 */
[----:B------:R-:W2:Y:S01]  /*1180*/  LDCU.U8 UR11, c[0x3][0x1] ;  /* 0x00c00020ff0b77ac */ /* 0x000ea20008000000 */
[----:B------:R-:W-:Y:S01]  /*1190*/  VIADD R26, R9, UR41 ;  /* 0x00000029091a7c36 */ /* 0x000fe20008000000 */
[----:B----4-:R-:W-:Y:S01]  /*11a0*/  IADD3 R7, PT, PT, R2, 0x4, RZ ;  /* 0x0000000402077810 */ /* 0x010fe20007ffe0ff */
[----:B------:R-:W-:Y:S01]  /*11b0*/  LDS.U8 R3, [R9+UR41+0x3] ;  /* 0x0000032909037984 */ /* 0x000fe20008000000 */
[----:B------:R-:W-:Y:S01]  /*11c0*/  VIADD R0, R11, UR41 ;  /* 0x000000290b007c36 */ /* 0x000fe20008000000 */
[----:B------:R-:W4:Y:S02]  /*11d0*/  LDCU.U8 UR25, c[0x3][0x1b] ;  /* 0x00c00360ff1977ac */ /* 0x000f240008000000 */
[----:B------:R-:W4:Y:S01]  /*11e0*/  LDS.U8 R4, [R9+UR41+0x2] ;  /* 0x0000022909047984 */ /* 0x000f220008000000 */
[C---:B------:R-:W-:Y:S01]  /*11f0*/  IMAD R14, R7.reuse, UR37, R26 ;  /* 0x00000025070e7c24 */ /* 0x040fe2000f8e021a */
[----:B------:R-:W2:Y:S01]  /*1200*/  LDCU.U8 UR28, c[0x3][0x1a] ;  /* 0x00c00340ff1c77ac */ /* 0x000ea20008000000 */
[----:B------:R-:W-:Y:S01]  /*1210*/  IMAD R0, R7, UR37, R0 ;  /* 0x0000002507007c24 */ /* 0x000fe2000f8e0200 */
[----:B------:R-:W-:Y:S01]  /*1220*/  LDS.U8 R5, [R9+UR41+0x1] ;  /* 0x0000012909057984 */ /* 0x000fe20008000000 */
[----:B------:R-:W2:Y:S03]  /*1230*/  LDCU.U8 UR29, c[0x3][0x19] ;  /* 0x00c00320ff1d77ac */ /* 0x000ea60008000000 */
[----:B------:R-:W4:Y:S01]  /*1240*/  LDS.U8 R6, [R9+UR41] ;  /* 0x0000002909067984 */ /* 0x000f220008000000 */
[----:B------:R-:W4:Y:S03]  /*1250*/  LDCU.S8 UR39, c[0x3][0x31] ;  /* 0x00c00620ff2777ac */ /* 0x000f260008000200 */
[----:B------:R-:W-:Y:S01]  /*1260*/  LDS.U8 R10, [R11+UR41+0x3] ;  /* 0x000003290b0a7984 */ /* 0x000fe20008000000 */
[----:B---3--:R-:W-:-:S03]  /*1270*/  ULOP3.LUT UR12, UR12, 0xff, URZ, 0xc0, !UPT ;  /* 0x000000ff0c0c7892 */ /* 0x008fc6000f8ec0ff */
[----:B------:R-:W3:Y:S01]  /*1280*/  LDS.U8 R13, [R11+UR41+0x2] ;  /* 0x000002290b0d7984 */ /* 0x000ee20008000000 */
[----:B-----5:R-:W-:Y:S02]  /*1290*/  UPRMT UR10, UR9, 0x3340, UR8 ;  /* 0x00003340090a7896 */ /* 0x020fe40008000008 */
[----:B0-----:R-:W-:Y:S01]  /*12a0*/  ULOP3.LUT UR9, UR40, 0xff, URZ, 0xc0, !UPT ;  /* 0x000000ff28097892 */ /* 0x001fe2000f8ec0ff */
[----:B------:R-:W-:Y:S01]  /*12b0*/  LDS.U8 R12, [R11+UR41+0x1] ;  /* 0x000001290b0c7984 */ /* 0x000fe20008000000 */
[----:B-1----:R-:W-:Y:S02]  /*12c0*/  UPRMT UR38, UR38, 0x8880, URZ ;  /* 0x0000888026267896 */ /* 0x002fe400080000ff */
[----:B--2---:R-:W-:Y:S01]  /*12d0*/  UPRMT UR11, UR12, 0x3340, UR11 ;  /* 0x000033400c0b7896 */ /* 0x004fe2000800000b */
[----:B------:R-:W0:Y:S01]  /*12e0*/  LDS.U8 R19, [R11+UR41] ;  /* 0x000000290b137984 */ /* 0x000e220008000000 */
[----:B------:R-:W-:Y:S02]  /*12f0*/  UPRMT UR28, UR29, 0x3340, UR28 ;  /* 0x000033401d1c7896 */ /* 0x000fe4000800001c */
[----:B----4-:R-:W-:Y:S01]  /*1300*/  UPRMT UR25, UR25, 0x3340, UR9 ;  /* 0x0000334019197896 */ /* 0x010fe20008000009 */
[----:B------:R-:W-:Y:S01]  /*1310*/  LDS.U8 R25, [R14+0x1] ;  /* 0x000001000e197984 */ /* 0x000fe20000000000 */
[----:B------:R-:W-:Y:S01]  /*1320*/  UPRMT UR10, UR11, 0x5410, UR10 ;  /* 0x000054100b0a7896 */ /* 0x000fe2000800000a */
[----:B------:R-:W-:-:S02]  /*1330*/  UMOV UR9, UR38 ;  /* 0x0000002600097c82 */ /* 0x000fc40008000000 */
[----:B------:R-:W1:Y:S01]  /*1340*/  LDS.U8 R8, [R14] ;  /* 0x000000000e087984 */ /* 0x000e620000000000 */
[----:B------:R-:W-:Y:S01]  /*1350*/  UMOV UR8, UR39 ;  /* 0x0000002700087c82 */ /* 0x000fe20008000000 */
[----:B------:R-:W-:Y:S02]  /*1360*/  UPRMT UR25, UR28, 0x5410, UR25 ;  /* 0x000054101c197896 */ /* 0x000fe40008000019 */
[----:B------:R-:W-:Y:S01]  /*1370*/  LDS.U8 R16, [R14+0x3] ;  /* 0x000003000e107984 */ /* 0x000fe20000000000 */
[----:B------:R-:W2:Y:S03]  /*1380*/  LDCU.128 UR4, c[0x3][0x20] ;  /* 0x00c00400ff0477ac */ /* 0x000ea60008000c00 */
[----:B------:R-:W4:Y:S01]  /*1390*/  LDS.U8 R21, [R14+0x2] ;  /* 0x000002000e157984 */ /* 0x000f220000000000 */
[----:B------:R-:W-:Y:S01]  /*13a0*/  PRMT R3, R4, 0x3340, R3 ;  /* 0x0000334004037816 */ /* 0x000fe20000000003 */
[----:B------:R-:W-:-:S02]  /*13b0*/  ULOP3.LUT UR16, UR13, 0xff, URZ, 0xc0, !UPT ;  /* 0x000000ff0d107892 */ /* 0x000fc4000f8ec0ff */
[----:B------:R-:W5:Y:S01]  /*13c0*/  LDS.U8 R15, [R11+UR41+0x4] ;  /* 0x000004290b0f7984 */ /* 0x000f620008000000 */
[----:B------:R-:W-:Y:S02]  /*13d0*/  ULOP3.LUT UR20, UR14, 0xff, URZ, 0xc0, !UPT ;  /* 0x000000ff0e147892 */ /* 0x000fe4000f8ec0ff */
[----:B------:R-:W-:Y:S01]  /*13e0*/  ULOP3.LUT UR24, UR15, 0xff, URZ, 0xc0, !UPT ;  /* 0x000000ff0f187892 */ /* 0x000fe2000f8ec0ff */
[----:B------:R-:W-:Y:S01]  /*13f0*/  PRMT R6, R6, 0x3340, R5 ;  /* 0x0000334006067816 */ /* 0x000fe20000000005 */
[----:B------:R-:W-:Y:S01]  /*1400*/  LDS.U8 R9, [R9+UR41+0x4] ;  /* 0x0000042909097984 */ /* 0x000fe20008000000 */
[----:B------:R-:W4:Y:S02]  /*1410*/  LDCU.U8 UR15, c[0x3][0x5] ;  /* 0x00c000a0ff0f77ac */ /* 0x000f240008000000 */
[----:B------:R-:W-:Y:S01]  /*1420*/  PRMT R17, R6, 0x5410, R3 ;  /* 0x0000541006117816 */ /* 0x000fe20000000003 */
[----:B------:R-:W-:Y:S01]  /*1430*/  LDS.U8 R11, [R26+UR36+0x6] ;  /* 0x000006241a0b7984 */ /* 0x000fe20008000000 */
[----:B------:R-:W2:Y:S01]  /*1440*/  LDCU.U8 UR13, c[0x3][0x7] ;  /* 0x00c000e0ff0d77ac */ /* 0x000ea20008000000 */
[----:B---3--:R-:W-:-:S02]  /*1450*/  PRMT R6, R13, 0x3340, R10 ;  /* 0x000033400d067816 */ /* 0x008fc4000000000a */
[----:B------:R-:W3:Y:S01]  /*1460*/  LDS.U8 R3, [R0+0x4] ;  /* 0x0000040000037984 */ /* 0x000ee20000000000 */
[----:B------:R-:W2:Y:S03]  /*1470*/  LDCU.U8 UR14, c[0x3][0x6] ;  /* 0x00c000c0ff0e77ac */ /* 0x000ea60008000000 */
[----:B------:R-:W3:Y:S01]  /*1480*/  LDS.U8 R10, [R26+UR36+0x4] ;  /* 0x000004241a0a7984 */ /* 0x000ee20008000000 */
[----:B------:R-:W5:Y:S01]  /*1490*/  LDCU.U8 UR31, c[0x3][0x1e] ;  /* 0x00c003c0ff1f77ac */ /* 0x000f620008000000 */
[----:B0-----:R-:W-:Y:S02]  /*14a0*/  PRMT R5, R19, 0x3340, R12 ;  /* 0x0000334013057816 */ /* 0x001fe4000000000c */
[----:B------:R-:W-:Y:S01]  /*14b0*/  LDS.U8 R13, [R26+UR36+0x8] ;  /* 0x000008241a0d7984 */ /* 0x000fe20008000000 */
[----:B------:R-:W0:Y:S01]  /*14c0*/  LDCU.U8 UR32, c[0x3][0x1d] ;  /* 0x00c003a0ff2077ac */ /* 0x000e220008000000 */
[----:B------:R-:W-:-:S02]  /*14d0*/  PRMT R6, R5, 0x5410, R6 ;  /* 0x0000541005067816 */ /* 0x000fc40000000006 */
[----:B------:R-:W3:Y:S01]  /*14e0*/  LDS.U8 R12, [R26+UR36+0x5] ;  /* 0x000005241a0c7984 */ /* 0x000ee20008000000 */
[----:B------:R-:W0:Y:S01]  /*14f0*/  LDCU.U8 UR30, c[0x3][0x1f] ;  /* 0x00c003e0ff1e77ac */ /* 0x000e220008000000 */
[----:B-1----:R-:W-:Y:S02]  /*1500*/  PRMT R25, R8, 0x3340, R25 ;  /* 0x0000334008197816 */ /* 0x002fe40000000019 */
[----:B------:R-:W-:Y:S01]  /*1510*/  IADD3 R8, PT, PT, R26, UR36, RZ ;  /* 0x000000241a087c10 */ /* 0x000fe2000fffe0ff */
[----:B--2---:R-:W-:Y:S02]  /*1520*/  ULOP3.LUT UR4, UR4, 0xff, URZ, 0xc0, !UPT ;  /* 0x000000ff04047892 */ /* 0x004fe4000f8ec0ff */
[----:B------:R-:W-:Y:S02]  /*1530*/  UPRMT UR13, UR14, 0x3340, UR13 ;  /* 0x000033400e0d7896 */ /* 0x000fe4000800000d */
[----:B------:R-:W-:Y:S01]  /*1540*/  VIADD R20, R8, UR36 ;  /* 0x0000002408147c36 */ /* 0x000fe20008000000 */
[----:B----4-:R-:W-:Y:S01]  /*1550*/  PRMT R4, R21, 0x3340, R16 ;  /* 0x0000334015047816 */ /* 0x010fe20000000010 */
[----:B------:R-:W-:Y:S01]  /*1560*/  LDS.U8 R22, [R8+UR36+0xa] ;  /* 0x00000a2408167984 */ /* 0x000fe20008000000 */
[----:B------:R-:W-:Y:S01]  /*1570*/  UPRMT UR15, UR16, 0x3340, UR15 ;  /* 0x00003340100f7896 */ /* 0x000fe2000800000f */
[----:B-----5:R-:W-:-:S02]  /*1580*/  IMAD R28, R15, UR9, RZ ;  /* 0x000000090f1c7c24 */ /* 0x020fc4000f8e02ff */
[----:B------:R1:W2:Y:S01]  /*1590*/  LDS.U8 R16, [R26+UR36+0x7] ;  /* 0x000007241a107984 */ /* 0x0002a20008000000 */
[----:B------:R-:W-:Y:S01]  /*15a0*/  PRMT R25, R25, 0x5410, R4 ;  /* 0x0000541019197816 */ /* 0x000fe20000000004 */
[----:B0-----:R-:W-:Y:S02]  /*15b0*/  UPRMT UR31, UR32, 0x3340, UR31 ;  /* 0x00003340201f7896 */ /* 0x001fe4000800001f */
[----:B------:R-:W0:Y:S01]  /*15c0*/  LDS.U8 R21, [R8+UR36+0xb] ;  /* 0x00000b2408157984 */ /* 0x000e220008000000 */
[----:B------:R-:W-:Y:S01]  /*15d0*/  UPRMT UR30, UR30, 0x3340, UR4 ;  /* 0x000033401e1e7896 */ /* 0x000fe20008000004 */
[----:B------:R-:W4:Y:S02]  /*15e0*/  LDCU.U8 UR33, c[0x3][0x23] ;  /* 0x00c00460ff2177ac */ /* 0x000f240008000000 */
[----:B------:R-:W-:Y:S01]  /*15f0*/  LDS.U8 R23, [R8+UR36+0xc] ;  /* 0x00000c2408177984 */ /* 0x000fe20008000000 */
[----:B-1----:R-:W-:Y:S02]  /*1600*/  IMAD R26, R15, UR8, RZ ;  /* 0x000000080f1a7c24 */ /* 0x002fe4000f8e02ff */
[C---:B------:R-:W-:Y:S01]  /*1610*/  IDP.4A.U8.S8 R15, R17.reuse, UR10, R28 ;  /* 0x0000000a110f7c26 */ /* 0x040fe2000800041c */
[----:B------:R-:W1:Y:S01]  /*1620*/  LDS.U8 R24, [R20+UR36+0xc] ;  /* 0x00000c2414187984 */ /* 0x000e620008000000 */
[----:B------:R-:W-:Y:S01]  /*1630*/  IDP.4A.U8.S8 R17, R17, UR25, R26 ;  /* 0x0000001911117c26 */ /* 0x000fe2000800041a */
[----:B------:R-:W5:Y:S01]  /*1640*/  LDCU.U8 UR34, c[0x3][0x22] ;  /* 0x00c00440ff2277ac */ /* 0x000f620008000000 */
[C---:B---3--:R-:W-:Y:S01]  /*1650*/  IMAD R4, R3.reuse, UR9, RZ ;  /* 0x0000000903047c24 */ /* 0x048fe2000f8e02ff */
[----:B------:R-:W-:Y:S01]  /*1660*/  LDS.U8 R18, [R8+UR36+0x9] ;  /* 0x0000092408127984 */ /* 0x000fe20008000000 */
[----:B------:R-:W-:Y:S01]  /*1670*/  IMAD R26, R3, UR8, RZ ;  /* 0x00000008031a7c24 */ /* 0x000fe2000f8e02ff */
[----:B------:R-:W-:Y:S01]  /*1680*/  PRMT R10, R9, 0x3340, R10 ;  /* 0x00003340090a7816 */ /* 0x000fe2000000000a */
[----:B------:R-:W-:Y:S01]  /*1690*/  IMAD R3, R7, UR37, R14 ;  /* 0x0000002507037c24 */ /* 0x000fe2000f8e020e */
[----:B------:R3:W4:Y:S01]  /*16a0*/  LDS.U8 R19, [R8+UR36+0x8] ;  /* 0x0000082408137984 */ /* 0x0007220008000000 */
[C---:B------:R-:W-:Y:S01]  /*16b0*/  IDP.4A.U8.S8 R5, R25.reuse, UR25, R26 ;  /* 0x0000001919057c26 */ /* 0x040fe2000800041a */
[----:B------:R-:W5:Y:S01]  /*16c0*/  LDCU.U8 UR35, c[0x3][0x21] ;  /* 0x00c00420ff2377ac */ /* 0x000f620008000000 */
[----:B------:R-:W-:Y:S01]  /*16d0*/  IDP.4A.U8.S8 R4, R25, UR10, R4 ;  /* 0x0000000a19047c26 */ /* 0x000fe20008000404 */
[----:B------:R-:W-:Y:S01]  /*16e0*/  PRMT R11, R12, 0x3340, R11 ;  /* 0x000033400c0b7816 */ /* 0x000fe2000000000b */
[----:B------:R-:W-:Y:S01]  /*16f0*/  LDS.U8 R9, [R3+0x3] ;  /* 0x0000030003097984 */ /* 0x000fe20000000000 */
[----:B------:R-:W-:-:S02]  /*1700*/  UPRMT UR13, UR15, 0x5410, UR13 ;  /* 0x000054100f0d7896 */ /* 0x000fc4000800000d */
[----:B------:R-:W-:Y:S01]  /*1710*/  PRMT R26, R10, 0x5410, R11 ;  /* 0x000054100a1a7816 */ /* 0x000fe2000000000b */
[----:B------:R-:W5:Y:S01]  /*1720*/  LDS.U8 R12, [R3+0x2] ;  /* 0x00000200030c7984 */ /* 0x000f620000000000 */
[----:B------:R-:W-:Y:S01]  /*1730*/  UPRMT UR30, UR31, 0x5410, UR30 ;  /* 0x000054101f1e7896 */ /* 0x000fe2000800001e */
[----:B---3--:R-:W-:Y:S01]  /*1740*/  IMAD R8, R7, UR37, R8 ;  /* 0x0000002507087c24 */ /* 0x008fe2000f8e0208 */
[----:B------:R-:W3:Y:S01]  /*1750*/  LDCU.U8 UR19, c[0x3][0x9] ;  /* 0x00c00120ff1377ac */ /* 0x000ee20008000000 */
[----:B------:R-:W-:Y:S01]  /*1760*/  LDS.U8 R10, [R3+0x1] ;  /* 0x00000100030a7984 */ /* 0x000fe20000000000 */
[----:B------:R-:W3:Y:S03]  /*1770*/  LDCU.U8 UR17, c[0x3][0xb] ;  /* 0x00c00160ff1177ac */ /* 0x000ee60008000000 */
[----:B------:R-:W3:Y:S01]  /*1780*/  LDS.U8 R11, [R3] ;  /* 0x00000000030b7984 */ /* 0x000ee20000000000 */
[----:B------:R-:W-:Y:S01]  /*1790*/  IDP.4A.U8.S8 R25, R26, UR30, R17 ;  /* 0x0000001e1a197c26 */ /* 0x000fe20008000411 */
[----:B--2---:R-:W-:Y:S01]  /*17a0*/  PRMT R27, R16, 0x3340, R13 ;  /* 0x00003340101b7816 */ /* 0x004fe2000000000d */
[----:B------:R-:W2:Y:S01]  /*17b0*/  LDCU.U8 UR18, c[0x3][0xa] ;  /* 0x00c00140ff1277ac */ /* 0x000ea20008000000 */
[----:B------:R-:W-:Y:S01]  /*17c0*/  LDS.U8 R13, [R20+UR36+0x10] ;  /* 0x00001024140d7984 */ /* 0x000fe20008000000 */
[----:B0-----:R-:W-:Y:S01]  /*17d0*/  PRMT R21, R22, 0x3340, R21 ;  /* 0x0000334016157816 */ /* 0x001fe20000000015 */
[----:B------:R-:W0:Y:S02]  /*17e0*/  LDCU.U8 UR12, c[0x3][0x27] ;  /* 0x00c004e0ff0c77ac */ /* 0x000e240008000000 */
[----:B------:R-:W0:Y:S01]  /*17f0*/  LDS.U8 R16, [R20+UR36+0xf] ;  /* 0x00000f2414107984 */ /* 0x000e220008000000 */
[----:B------:R-:W2:Y:S03]  /*1800*/  LDCU.U8 UR28, c[0x3][0x26] ;  /* 0x00c004c0ff1c77ac */ /* 0x000ea60008000000 */
[----:B------:R-:W-:Y:S01]  /*1810*/  LDS.U8 R22, [R20+UR36+0xd] ;  /* 0x00000d2414167984 */ /* 0x000fe20008000000 */
[----:B-1----:R-:W-:Y:S01]  /*1820*/  PRMT R24, R23, 0x3340, R24 ;  /* 0x0000334017187816 */ /* 0x002fe20000000018 */
[----:B------:R-:W1:Y:S02]  /*1830*/  LDCU.U8 UR29, c[0x3][0x25] ;  /* 0x00c004a0ff1d77ac */ /* 0x000e640008000000 */
[----:B------:R-:W-:Y:S01]  /*1840*/  LDS.U8 R23, [R8+0x6] ;  /* 0x0000060008177984 */ /* 0x000fe20000000000 */
[----:B------:R-:W0:Y:S01]  /*1850*/  LDCU.U8 UR23, c[0x3][0xd] ;  /* 0x00c001a0ff1777ac */ /* 0x000e220008000000 */
[----:B----4-:R-:W-:Y:S01]  /*1860*/  PRMT R28, R19, 0x3340, R18 ;  /* 0x00003340131c7816 */ /* 0x010fe20000000012 */
[----:B------:R-:W-:Y:S01]  /*1870*/  IDP.4A.U8.S8 R18, R26, UR13, R15 ;  /* 0x0000000d1a127c26 */ /* 0x000fe2000800040f */
[----:B------:R-:W-:Y:S01]  /*1880*/  PRMT R15, R21, 0x5410, R24 ;  /* 0x00005410150f7816 */ /* 0x000fe20000000018 */
[----:B------:R-:W4:Y:S01]  /*1890*/  LDCU.U8 UR21, c[0x3][0xf] ;  /* 0x00c001e0ff1577ac */ /* 0x000f220008000000 */
[----:B------:R4:W-:Y:S01]  /*18a0*/  LDS.U8 R19, [R14+0x4] ;  /* 0x000004000e137984 */ /* 0x0009e20000000000 */
[----:B------:R-:W-:Y:S01]  /*18b0*/  PRMT R27, R27, 0x5410, R28 ;  /* 0x000054101b1b7816 */ /* 0x000fe2000000001c */
[----:B------:R-:W4:Y:S02]  /*18c0*/  LDCU.U8 UR22, c[0x3][0xe] ;  /* 0x00c001c0ff1677ac */ /* 0x000f240008000000 */
[----:B------:R4:W4:Y:S01]  /*18d0*/  LDS.U8 R21, [R20+UR36+0xe] ;  /* 0x00000e2414157984 */ /* 0x0009220008000000 */
[----:B-----5:R-:W-:Y:S01]  /*18e0*/  PRMT R12, R12, 0x3340, R9 ;  /* 0x000033400c0c7816 */ /* 0x020fe20000000009 */
[----:B------:R-:W-:Y:S01]  /*18f0*/  IMAD R9, R7, UR37, R0 ;  /* 0x0000002507097c24 */ /* 0x000fe2000f8e0200 */
[----:B------:R-:W-:Y:S01]  /*1900*/  ULOP3.LUT UR5, UR5, 0xff, URZ, 0xc0, !UPT ;  /* 0x000000ff05057892 */ /* 0x000fe2000f8ec0ff */
[----:B------:R-:W5:Y:S01]  /*1910*/  LDS.U8 R24, [R8+0x4] ;  /* 0x0000040008187984 */ /* 0x000f620000000000 */
[----:B------:R-:W-:-:S02]  /*1920*/  ULOP3.LUT UR6, UR6, 0xff, URZ, 0xc0, !UPT ;  /* 0x000000ff06067892 */ /* 0x000fc4000f8ec0ff */
[----:B------:R-:W-:Y:S01]  /*1930*/  UPRMT UR34, UR35, 0x3340, UR34 ;  /* 0x0000334023227896 */ /* 0x000fe20008000022 */
[----:B------:R-:W5:Y:S01]  /*1940*/  LDS.U8 R26, [R8+0x5] ;  /* 0x00000500081a7984 */ /* 0x000f620000000000 */
[----:B------:R-:W-:Y:S01]  /*1950*/  UPRMT UR5, UR33, 0x3340, UR5 ;  /* 0x0000334021057896 */ /* 0x000fe20008000005 */
[----:B---3--:R-:W-:Y:S01]  /*1960*/  PRMT R11, R11, 0x3340, R10 ;  /* 0x000033400b0b7816 */ /* 0x008fe2000000000a */
[----:B--2---:R-:W-:Y:S01]  /*1970*/  UPRMT UR17, UR18, 0x3340, UR17 ;  /* 0x0000334012117896 */ /* 0x004fe20008000011 */
[----:B------:R-:W2:Y:S01]  /*1980*/  LDS.U8 R17, [R9+0x4] ;  /* 0x0000040009117984 */ /* 0x000ea20000000000 */
[----:B-1----:R-:W-:Y:S01]  /*1990*/  UPRMT UR28, UR29, 0x3340, UR28 ;  /* 0x000033401d1c7896 */ /* 0x002fe2000800001c */
[----:B------:R-:W-:Y:S01]  /*19a0*/  PRMT R10, R11, 0x5410, R12 ;  /* 0x000054100b0a7816 */ /* 0x000fe2000000000c */
[----:B------:R-:W-:Y:S02]  /*19b0*/  UPRMT UR19, UR20, 0x3340, UR19 ;  /* 0x0000334014137896 */ /* 0x000fe40008000013 */
[----:B0-----:R-:W-:-:S02]  /*19c0*/  UPRMT UR6, UR12, 0x3340, UR6 ;  /* 0x000033400c067896 */ /* 0x001fc40008000006 */
[----:B------:R-:W-:Y:S02]  /*19d0*/  UPRMT UR34, UR34, 0x5410, UR5 ;  /* 0x0000541022227896 */ /* 0x000fe40008000005 */
[----:B------:R-:W-:Y:S02]  /*19e0*/  UPRMT UR17, UR19, 0x5410, UR17 ;  /* 0x0000541013117896 */ /* 0x000fe40008000011 */
[----:B------:R-:W-:Y:S02]  /*19f0*/  UPRMT UR28, UR28, 0x5410, UR6 ;  /* 0x000054101c1c7896 */ /* 0x000fe40008000006 */
[----:B----4-:R-:W-:Y:S01]  /*1a00*/  UPRMT UR21, UR22, 0x3340, UR21 ;  /* 0x0000334016157896 */ /* 0x010fe20008000015 */
[C---:B------:R-:W-:Y:S01]  /*1a10*/  IDP.4A.U8.S8 R14, R27.reuse, UR34, R25 ;  /* 0x000000221b0e7c26 */ /* 0x040fe20008000419 */
[----:B------:R-:W-:Y:S01]  /*1a20*/  UPRMT UR23, UR24, 0x3340, UR23 ;  /* 0x0000334018177896 */ /* 0x000fe20008000017 */
[----:B------:R-:W-:Y:S01]  /*1a30*/  IDP.4A.U8.S8 R18, R27, UR17, R18 ;  /* 0x000000111b127c26 */ /* 0x000fe20008000412 */
[----:B------:R-:W-:Y:S01]  /*1a40*/  PRMT R25, R16, 0x3340, R13 ;  /* 0x0000334010197816 */ /* 0x000fe2000000000d */
[----:B------:R-:W-:Y:S01]  /*1a50*/  IDP.4A.U8.S8 R12, R15, UR28, R14 ;  /* 0x0000001c0f0c7c26 */ /* 0x000fe2000800040e */
[----:B------:R-:W-:Y:S01]  /*1a60*/  UPRMT UR21, UR23, 0x5410, UR21 ;  /* 0x0000541017157896 */ /* 0x000fe20008000015 */
[----:B------:R-:W-:Y:S01]  /*1a70*/  IMAD R14, R7, UR37, R20 ;  /* 0x00000025070e7c24 */ /* 0x000fe2000f8e0214 */
[----:B------:R-:W-:Y:S01]  /*1a80*/  LDS.U8 R13, [R8+0x8] ;  /* 0x00000800080d7984 */ /* 0x000fe20000000000 */
[----:B------:R-:W-:Y:S01]  /*1a90*/  VIADD R20, R20, UR36 ;  /* 0x0000002414147c36 */ /* 0x000fe20008000000 */
[----:B------:R-:W0:Y:S02]  /*1aa0*/  LDCU.64 UR18, c[0x3][0x10] ;  /* 0x00c00200ff1277ac */ /* 0x000e240008000a00 */
[----:B------:R-:W-:Y:S01]  /*1ab0*/  IDP.4A.U8.S8 R11, R15, UR21, R18 ;  /* 0x000000150f0b7c26 */ /* 0x000fe20008000412 */
[----:B------:R1:W3:Y:S01]  /*1ac0*/  LDS.U8 R16, [R8+0x7] ;  /* 0x0000070008107984 */ /* 0x0002e20000000000 */
[----:B------:R-:W-:Y:S01]  /*1ad0*/  IMAD R20, R7, UR37, R20 ;  /* 0x0000002507147c24 */ /* 0x000fe2000f8e0214 */
[----:B------:R-:W-:Y:S01]  /*1ae0*/  PRMT R22, R22, 0x3340, R21 ;  /* 0x0000334016167816 */ /* 0x000fe20000000015 */
[----:B------:R-:W4:Y:S01]  /*1af0*/  LDCU.U8 UR11, c[0x3][0x13] ;  /* 0x00c00260ff0b77ac */ /* 0x000f220008000000 */
[----:B------:R-:W-:Y:S01]  /*1b00*/  LDS.U8 R15, [R14+0x9] ;  /* 0x000009000e0f7984 */ /* 0x000fe20000000000 */
[----:B-----5:R-:W-:Y:S01]  /*1b10*/  PRMT R19, R19, 0x3340, R24 ;  /* 0x0000334013137816 */ /* 0x020fe20000000018 */
[----:B------:R-:W4:Y:S02]  /*1b20*/  LDCU.U8 UR4, c[0x3][0x12] ;  /* 0x00c00240ff0477ac */ /* 0x000f240008000000 */
[----:B------:R-:W5:Y:S01]  /*1b30*/  LDS.U8 R18, [R14+0x8] ;  /* 0x000008000e127984 */ /* 0x000f620000000000 */
[----:B-1----:R-:W-:Y:S01]  /*1b40*/  IMAD R8, R7, UR37, R8 ;  /* 0x0000002507087c24 */ /* 0x002fe2000f8e0208 */
[----:B------:R-:W-:Y:S01]  /*1b50*/  PRMT R26, R26, 0x3340, R23 ;  /* 0x000033401a1a7816 */ /* 0x000fe20000000017 */
[----:B------:R-:W1:Y:S01]  /*1b60*/  LDCU.U8 UR5, c[0x3][0x11] ;  /* 0x00c00220ff0577ac */ /* 0x000e620008000000 */
[----:B------:R-:W-:Y:S01]  /*1b70*/  PRMT R23, R22, 0x5410, R25 ;  /* 0x0000541016177816 */ /* 0x000fe20000000019 */
[----:B------:R-:W-:Y:S01]  /*1b80*/  LDS.U8 R21, [R14+0xb] ;  /* 0x00000b000e157984 */ /* 0x000fe20000000000 */
[----:B------:R-:W-:Y:S01]  /*1b90*/  PRMT R25, R19, 0x5410, R26 ;  /* 0x0000541013197816 */ /* 0x000fe2000000001a */
[----:B------:R-:W1:Y:S01]  /*1ba0*/  LDCU.U8 UR14, c[0x3][0x2a] ;  /* 0x00c00540ff0e77ac */ /* 0x000e620008000000 */
[C---:B--2---:R-:W-:Y:S01]  /*1bb0*/  IMAD R27, R17.reuse, UR9, RZ ;  /* 0x00000009111b7c24 */ /* 0x044fe2000f8e02ff */
[----:B------:R-:W2:Y:S01]  /*1bc0*/  LDS.U8 R24, [R14+0xa] ;  /* 0x00000a000e187984 */ /* 0x000ea20000000000 */
[----:B------:R-:W-:Y:S01]  /*1bd0*/  IMAD R29, R17, UR8, RZ ;  /* 0x00000008111d7c24 */ /* 0x000fe2000f8e02ff */
[----:B------:R-:W3:Y:S01]  /*1be0*/  LDCU.U8 UR15, c[0x3][0x29] ;  /* 0x00c00520ff0f77ac */ /* 0x000ee20008000000 */
[C---:B------:R-:W-:Y:S01]  /*1bf0*/  IDP.4A.U8.S8 R4, R25.reuse, UR13, R4 ;  /* 0x0000000d19047c26 */ /* 0x040fe20008000404 */
[----:B------:R4:W-:Y:S01]  /*1c00*/  LDS.U8 R22, [R14+0xc] ;  /* 0x00000c000e167984 */ /* 0x0009e20000000000 */
[C---:B------:R-:W-:Y:S01]  /*1c10*/  IDP.4A.U8.S8 R17, R10.reuse, UR10, R27 ;  /* 0x0000000a0a117c26 */ /* 0x040fe2000800041b */
[----:B------:R-:W3:Y:S01]  /*1c20*/  LDCU.U8 UR12, c[0x3][0x2b] ;  /* 0x00c00560ff0c77ac */ /* 0x000ee20008000000 */
[----:B------:R-:W-:Y:S01]  /*1c30*/  IDP.4A.U8.S8 R25, R25, UR30, R5 ;  /* 0x0000001e19197c26 */ /* 0x000fe20008000405 */
[----:B------:R-:W2:Y:S01]  /*1c40*/  LDS.U8 R19, [R20+0xc] ;  /* 0x00000c0014137984 */ /* 0x000ea20000000000 */
[----:B------:R-:W-:Y:S01]  /*1c50*/  IDP.4A.U8.S8 R10, R10, UR25, R29 ;  /* 0x000000190a0a7c26 */ /* 0x000fe2000800041d */
[----:B0-----:R-:W-:-:S02]  /*1c60*/  ULOP3.LUT UR6, UR18, 0xff, URZ, 0xc0, !UPT ;  /* 0x000000ff12067892 */ /* 0x001fc4000f8ec0ff */
[----:B------:R-:W-:Y:S01]  /*1c70*/  ULOP3.LUT UR7, UR7, 0xff, URZ, 0xc0, !UPT ;  /* 0x000000ff07077892 */ /* 0x000fe2000f8ec0ff */
[C---:B----4-:R-:W-:Y:S01]  /*1c80*/  IMAD R14, R7.reuse, UR37, R14 ;  /* 0x00000025070e7c24 */ /* 0x050fe2000f8e020e */
[----:B------:R-:W-:Y:S01]  /*1c90*/  UPRMT UR4, UR4, 0x3340, UR11 ;  /* 0x0000334004047896 */ /* 0x000fe2000800000b */
[----:B------:R-:W-:Y:S01]  /*1ca0*/  LDS.U8 R5, [R20+0xf] ;  /* 0x00000f0014057984 */ /* 0x000fe20000000000 */
[----:B-1----:R-:W-:Y:S01]  /*1cb0*/  UPRMT UR5, UR6, 0x3340, UR5 ;  /* 0x0000334006057896 */ /* 0x002fe20008000005 */
[----:B------:R-:W0:Y:S02]  /*1cc0*/  LDCU.U8 UR10, c[0x3][0x2e] ;  /* 0x00c005c0ff0a77ac */ /* 0x000e240008000000 */
[----:B------:R-:W-:Y:S01]  /*1cd0*/  LDS.U8 R27, [R0+0x2] ;  /* 0x00000200001b7984 */ /* 0x000fe20000000000 */
[----:B---3--:R-:W-:Y:S01]  /*1ce0*/  UPRMT UR14, UR15, 0x3340, UR14 ;  /* 0x000033400f0e7896 */ /* 0x008fe2000800000e */
[----:B------:R-:W-:Y:S01]  /*1cf0*/  PRMT R16, R16, 0x3340, R13 ;  /* 0x0000334010107816 */ /* 0x000fe2000000000d */
[----:B------:R-:W-:Y:S01]  /*1d00*/  UPRMT UR7, UR12, 0x3340, UR7 ;  /* 0x000033400c077896 */ /* 0x000fe20008000007 */
[----:B------:R-:W-:Y:S01]  /*1d10*/  IMAD R13, R7, UR37, R20 ;  /* 0x00000025070d7c24 */ /* 0x000fe2000f8e0214 */
[----:B------:R-:W-:Y:S01]  /*1d20*/  UPRMT UR4, UR5, 0x5410, UR4 ;  /* 0x0000541005047896 */ /* 0x000fe20008000004 */
[----:B------:R-:W-:Y:S01]  /*1d30*/  LDS.U8 R7, [R20+0xe] ;  /* 0x00000e0014077984 */ /* 0x000fe20000000000 */
[----:B------:R-:W-:Y:S01]  /*1d40*/  UPRMT UR14, UR14, 0x5410, UR7 ;  /* 0x000054100e0e7896 */ /* 0x000fe20008000007 */
[----:B------:R-:W1:Y:S01]  /*1d50*/  LDCU.U8 UR5, c[0x3][0x17] ;  /* 0x00c002e0ff0577ac */ /* 0x000e620008000000 */
[----:B-----5:R-:W-:-:S02]  /*1d60*/  PRMT R15, R18, 0x3340, R15 ;  /* 0x00003340120f7816 */ /* 0x020fc4000000000f */
[C---:B------:R-:W-:Y:S01]  /*1d70*/  IDP.4A.U8.S8 R11, R23.reuse, UR4, R11 ;  /* 0x00000004170b7c26 */ /* 0x040fe2000800040b */
[----:B------:R-:W3:Y:S01]  /*1d80*/  LDS.U8 R18, [R20+0xd] ;  /* 0x00000d0014127984 */ /* 0x000ee20000000000 */
[----:B------:R-:W-:Y:S01]  /*1d90*/  IDP.4A.U8.S8 R23, R23, UR14, R12 ;  /* 0x0000000e17177c26 */ /* 0x000fe2000800040c */
[----:B------:R-:W-:Y:S01]  /*1da0*/  PRMT R28, R16, 0x5410, R15 ;  /* 0x00005410101c7816 */ /* 0x000fe2000000000f */
[----:B------:R-:W1:Y:S01]  /*1db0*/  LDCU.U8 UR6, c[0x3][0x16] ;  /* 0x00c002c0ff0677ac */ /* 0x000e620008000000 */
[----:B------:R-:W4:Y:S01]  /*1dc0*/  LDS.U8 R12, [R20+0x10] ;  /* 0x00001000140c7984 */ /* 0x000f220000000000 */
[----:B--2---:R-:W-:-:S03]  /*1dd0*/  PRMT R21, R24, 0x3340, R21 ;  /* 0x0000334018157816 */ /* 0x004fc60000000015 */
[----:B------:R-:W2:Y:S01]  /*1de0*/  LDS.U8 R16, [R0+0x3] ;  /* 0x0000030000107984 */ /* 0x000ea20000000000 */
[----:B------:R-:W5:Y:S01]  /*1df0*/  LDCU UR12, c[0x3][0x30] ;  /* 0x00c00600ff0c77ac */ /* 0x000f620008000800 */
[C---:B------:R-:W-:Y:S02]  /*1e00*/  IDP.4A.U8.S8 R4, R28.reuse, UR17, R4 ;  /* 0x000000111c047c26 */ /* 0x040fe40008000404 */
[----:B------:R-:W-:Y:S01]  /*1e10*/  LDS.U8 R15, [R0+0x1] ;  /* 0x00000100000f7984 */ /* 0x000fe20000000000 */
[----:B------:R-:W0:Y:S01]  /*1e20*/  LDCU.U8 UR7, c[0x3][0x15] ;  /* 0x00c002a0ff0777ac */ /* 0x000e220008000000 */
[----:B------:R-:W-:Y:S01]  /*1e30*/  IDP.4A.U8.S8 R25, R28, UR34, R25 ;  /* 0x000000221c197c26 */ /* 0x000fe20008000419 */
[----:B------:R-:W-:Y:S01]  /*1e40*/  PRMT R22, R22, 0x3340, R19 ;  /* 0x0000334016167816 */ /* 0x000fe20000000013 */
[----:B------:R-:W2:Y:S01]  /*1e50*/  LDS.U8 R26, [R0] ;  /* 0x00000000001a7984 */ /* 0x000ea20000000000 */
[----:B------:R-:W3:Y:S02]  /*1e60*/  LDCU.U8 UR11, c[0x3][0x2d] ;  /* 0x00c005a0ff0b77ac */ /* 0x000ee40008000000 */
[----:B------:R-:W-:Y:S01]  /*1e70*/  PRMT R22, R21, 0x5410, R22 ;  /* 0x0000541015167816 */ /* 0x000fe20000000016 */
[----:B------:R5:W-:Y:S01]  /*1e80*/  LDS.U8 R20, [R3+0x4] ;  /* 0x0000040003147984 */ /* 0x000be20000000000 */
[----:B------:R-:W4:Y:S03]  /*1e90*/  LDCU.U8 UR9, c[0x3][0x2f] ;  /* 0x00c005e0ff0977ac */ /* 0x000f260008000000 */
[----:B------:R-:W2:Y:S01]  /*1ea0*/  LDS.U8 R19, [R8+0x4] ;  /* 0x0000040008137984 */ /* 0x000ea20000000000 */
[----:B-1----:R-:W-:Y:S01]  /*1eb0*/  UPRMT UR5, UR6, 0x3340, UR5 ;  /* 0x0000334006057896 */ /* 0x002fe20008000005 */
[C---:B------:R-:W-:Y:S01]  /*1ec0*/  IDP.4A.U8.S8 R25, R22.reuse, UR28, R25 ;  /* 0x0000001c16197c26 */ /* 0x040fe20008000419 */
[----:B------:R-:W-:Y:S01]  /*1ed0*/  ULOP3.LUT UR8, UR19, 0xff, URZ, 0xc0, !UPT ;  /* 0x000000ff13087892 */ /* 0x000fe2000f8ec0ff */
[----:B------:R-:W-:Y:S01]  /*1ee0*/  LDS.U8 R0, [R8+0x6] ;  /* 0x0000060008007984 */ /* 0x000fe20000000000 */
[----:B-----5:R-:W-:Y:S01]  /*1ef0*/  ULOP3.LUT UR6, UR12, 0xff, URZ, 0xc0, !UPT ;  /* 0x000000ff0c067892 */ /* 0x020fe2000f8ec0ff */
[----:B------:R-:W-:Y:S01]  /*1f00*/  IDP.4A.U8.S8 R3, R22, UR21, R4 ;  /* 0x0000001516037c26 */ /* 0x000fe20008000404 */
[----:B0-----:R-:W-:Y:S01]  /*1f10*/  UPRMT UR7, UR8, 0x3340, UR7 ;  /* 0x0000334008077896 */ /* 0x001fe20008000007 */
[----:B------:R-:W0:Y:S01]  /*1f20*/  LDS.U8 R21, [R8+0x5] ;  /* 0x0000050008157984 */ /* 0x000e220000000000 */
[----:B---3--:R-:W-:-:S03]  /*1f30*/  UPRMT UR10, UR11, 0x3340, UR10 ;  /* 0x000033400b0a7896 */ /* 0x008fc6000800000a */
[----:B------:R-:W-:Y:S01]  /*1f40*/  LDS.U8 R24, [R13+0xc] ;  /* 0x00000c000d187984 */ /* 0x000fe20000000000 */
[----:B------:R-:W-:Y:S02]  /*1f50*/  UPRMT UR5, UR7, 0x5410, UR5 ;  /* 0x0000541007057896 */ /* 0x000fe40008000005 */
[----:B----4-:R-:W-:Y:S01]  /*1f60*/  UPRMT UR6, UR9, 0x3340, UR6 ;  /* 0x0000334009067896 */ /* 0x010fe20008000006 */
[----:B------:R-:W-:Y:S01]  /*1f70*/  PRMT R18, R18, 0x3340, R7 ;  /* 0x0000334012127816 */ /* 0x000fe20000000007 */
[----:B------:R-:W-:Y:S02]  /*1f80*/  LDS.U8 R22, [R13+0xe] ;  /* 0x00000e000d167984 */ /* 0x000fe40000000000 */
[----:B------:R-:W-:Y:S01]  /*1f90*/  UPRMT UR6, UR10, 0x5410, UR6 ;  /* 0x000054100a067896 */ /* 0x000fe20008000006 */
[----:B------:R-:W-:Y:S01]  /*1fa0*/  PRMT R5, R5, 0x3340, R12 ;  /* 0x0000334005057816 */ /* 0x000fe2000000000c */
[----:B------:R-:W-:Y:S01]  /*1fb0*/  IDP.4A.U8.S8 R11, R6, UR5, R11 ;  /* 0x00000005060b7c26 */ /* 0x000fe2000800040b */
[----:B------:R-:W-:Y:S01]  /*1fc0*/  LDS.U8 R7, [R14+0x9] ;  /* 0x000009000e077984 */ /* 0x000fe20000000000 */
[----:B--2---:R-:W-:-:S02]  /*1fd0*/  PRMT R16, R27, 0x3340, R16 ;  /* 0x000033401b107816 */ /* 0x004fc40000000010 */
[----:B------:R-:W-:Y:S01]  /*1fe0*/  IDP.4A.U8.S8 R23, R6, UR6, R23 ;  /* 0x0000000606177c26 */ /* 0x000fe20008000417 */
[----:B------:R-:W-:Y:S01]  /*1ff0*/  PRMT R18, R18, 0x5410, R5 ;  /* 0x0000541012127816 */ /* 0x000fe20000000005 */
[----:B------:R-:W1:Y:S04]  /*2000*/  LDS.U8 R12, [R14+0x8] ;  /* 0x000008000e0c7984 */ /* 0x000e680000000000 */
[----:B------:R-:W-:Y:S01]  /*2010*/  LDS.U8 R5, [R8+0x8] ;  /* 0x0000080008057984 */ /* 0x000fe20000000000 */
[----:B------:R-:W-:Y:S01]  /*2020*/  PRMT R15, R26, 0x3340, R15 ;  /* 0x000033401a0f7816 */ /* 0x000fe2000000000f */
[C---:B------:R-:W-:Y:S02]  /*2030*/  IDP.4A.U8.S8 R3, R18.reuse, UR4, R3 ;  /* 0x0000000412037c26 */ /* 0x040fe40008000403 */
[----:B------:R-:W-:Y:S01]  /*2040*/  IDP.4A.U8.S8 R4, R18, UR14, R25 ;  /* 0x0000000e12047c26 */ /* 0x000fe20008000419 */
[----:B------:R-:W-:Y:S01]  /*2050*/  PRMT R6, R15, 0x5410, R16 ;  /* 0x000054100f067816 */ /* 0x000fe20000000010 */
[----:B------:R-:W-:Y:S01]  /*2060*/  LDS.U8 R18, [R14+0xa] ;  /* 0x00000a000e127984 */ /* 0x000fe20000000000 */
[----:B------:R-:W-:-:S03]  /*2070*/  PRMT R19, R20, 0x3340, R19 ;  /* 0x0000334014137816 */ /* 0x000fc60000000013 */
[----:B------:R-:W2:Y:S01]  /*2080*/  LDS.U8 R16, [R8+0x7] ;  /* 0x0000070008107984 */ /* 0x000ea20000000000 */
[C---:B------:R-:W-:Y:S02]  /*2090*/  IDP.4A.U8.S8 R3, R6.reuse, UR5, R3 ;  /* 0x0000000506037c26 */ /* 0x040fe40008000403 */
[----:B------:R-:W-:Y:S01]  /*20a0*/  IDP.4A.U8.S8 R4, R6, UR6, R4 ;  /* 0x0000000606047c26 */ /* 0x000fe20008000404 */
[----:B------:R-:W3:Y:S01]  /*20b0*/  LDS.U8 R15, [R14+0xb] ;  /* 0x00000b000e0f7984 */ /* 0x000ee20000000000 */
[----:B------:R-:W-:Y:S02]  /*20c0*/  PRMT R6, R11, 0x9910, RZ ;  /* 0x000099100b067816 */ /* 0x000fe400000000ff */
[----:B0-----:R-:W-:Y:S01]  /*20d0*/  PRMT R28, R21, 0x3340, R0 ;  /* 0x00003340151c7816 */ /* 0x001fe20000000000 */
[----:B------:R-:W0:Y:S01]  /*20e0*/  LDS.U8 R27, [R14+0xc] ;  /* 0x00000c000e1b7984 */ /* 0x000e220000000000 */
[----:B------:R-:W-:Y:S01]  /*20f0*/  PRMT R4, R4, 0x9910, RZ ;  /* 0x0000991004047816 */ /* 0x000fe200000000ff */
[----:B------:R-:W-:Y:S01]  /*2100*/  IMAD R6, R6, R6, RZ ;  /* 0x0000000606067224 */ /* 0x000fe200078e02ff */
[----:B------:R-:W-:Y:S01]  /*2110*/  PRMT R19, R19, 0x5410, R28 ;  /* 0x0000541013137816 */ /* 0x000fe2000000001c */
[----:B------:R-:W-:Y:S02]  /*2120*/  LDS.U8 R20, [R13+0x10] ;  /* 0x000010000d147984 */ /* 0x000fe40000000000 */
[----:B------:R-:W-:Y:S01]  /*2130*/  IMAD R4, R4, R4, RZ ;  /* 0x0000000404047224 */ /* 0x000fe200078e02ff */
[----:B------:R-:W-:Y:S01]  /*2140*/  I2FP.F32.U32 R6, R6 ;  /* 0x0000000600067245 */ /* 0x000fe20000201000 */
[----:B------:R-:W4:Y:S01]  /*2150*/  LDS.U8 R25, [R13+0xf] ;  /* 0x00000f000d197984 */ /* 0x000f220000000000 */
[----:B------:R-:W-:-:S02]  /*2160*/  IDP.4A.U8.S8 R17, R19, UR13, R17 ;  /* 0x0000000d13117c26 */ /* 0x000fc40008000411 */
[----:B------:R-:W-:Y:S01]  /*2170*/  IDP.4A.U8.S8 R19, R19, UR30, R10 ;  /* 0x0000001e13137c26 */ /* 0x000fe2000800040a */
[----:B------:R-:W5:Y:S04]  /*2180*/  LDS.U8 R29, [R13+0xd] ;  /* 0x00000d000d1d7984 */ /* 0x000f680000000000 */
[----:B------:R-:W-:Y:S01]  /*2190*/  LDS.U8 R0, [R9+0x3] ;  /* 0x0000030009007984 */ /* 0x000fe20000000000 */
[----:B-1----:R-:W-:-:S03]  /*21a0*/  PRMT R12, R12, 0x3340, R7 ;  /* 0x000033400c0c7816 */ /* 0x002fc60000000007 */
[----:B------:R-:W1:Y:S01]  /*21b0*/  LDS.U8 R21, [R9+0x2] ;  /* 0x0000020009157984 */ /* 0x000e620000000000 */
[----:B------:R-:W-:-:S03]  /*21c0*/  PRMT R7, R23, 0x9910, RZ ;  /* 0x0000991017077816 */ /* 0x000fc600000000ff */
[----:B------:R-:W-:Y:S02]  /*21d0*/  LDS.U8 R8, [R9+0x1] ;  /* 0x0000010009087984 */ /* 0x000fe40000000000 */
[----:B------:R-:W-:Y:S02]  /*21e0*/  IMAD R7, R7, R7, RZ ;  /* 0x0000000707077224 */ /* 0x000fe400078e02ff */
[----:B------:R0:W1:Y:S03]  /*21f0*/  LDS.U8 R26, [R9] ;  /* 0x00000000091a7984 */ /* 0x0000660000000000 */
[----:B------:R-:W-:Y:S02]  /*2200*/  I2FP.F32.U32 R7, R7 ;  /* 0x0000000700077245 */ /* 0x000fe40000201000 */
[----:B--2---:R-:W-:Y:S02]  /*2210*/  PRMT R5, R16, 0x3340, R5 ;  /* 0x0000334010057816 */ /* 0x004fe40000000005 */
[----:B---3--:R-:W-:Y:S01]  /*2220*/  PRMT R15, R18, 0x3340, R15 ;  /* 0x00003340120f7816 */ /* 0x008fe2000000000f */
[----:B------:R-:W-:Y:S01]  /*2230*/  FADD R6, R6, R7 ;  /* 0x0000000706067221 */ /* 0x000fe20000000000 */
[----:B------:R-:W-:-:S02]  /*2240*/  PRMT R12, R5, 0x5410, R12 ;  /* 0x00005410050c7816 */ /* 0x000fc4000000000c */
[----:B0-----:R-:W-:Y:S01]  /*2250*/  PRMT R24, R27, 0x3340, R24 ;  /* 0x000033401b187816 */ /* 0x001fe20000000018 */
[----:B------:R0:W2:Y:S02]  /*2260*/  MUFU.RSQ R9, R6 ;  /* 0x0000000600097308 */ /* 0x0000a40000001400 */
[C---:B------:R-:W-:Y:S01]  /*2270*/  IDP.4A.U8.S8 R17, R12.reuse, UR17, R17 ;  /* 0x000000110c117c26 */ /* 0x040fe20008000411 */
[----:B------:R-:W-:Y:S01]  /*2280*/  PRMT R24, R15, 0x5410, R24 ;  /* 0x000054100f187816 */ /* 0x000fe20000000018 */
[----:B------:R-:W-:Y:S01]  /*2290*/  IDP.4A.U8.S8 R19, R12, UR34, R19 ;  /* 0x000000220c137c26 */ /* 0x000fe20008000413 */
[----:B----4-:R-:W-:-:S03]  /*22a0*/  PRMT R20, R25, 0x3340, R20 ;  /* 0x0000334019147816 */ /* 0x010fc60000000014 */
[C---:B------:R-:W-:Y:S02]  /*22b0*/  IDP.4A.U8.S8 R17, R24.reuse, UR21, R17 ;  /* 0x0000001518117c26 */ /* 0x040fe40008000411 */
[----:B------:R-:W-:Y:S01]  /*22c0*/  IDP.4A.U8.S8 R19, R24, UR28, R19 ;  /* 0x0000001c18137c26 */ /* 0x000fe20008000413 */
[----:B-----5:R-:W-:-:S04]  /*22d0*/  PRMT R29, R29, 0x3340, R22 ;  /* 0x000033401d1d7816 */ /* 0x020fc80000000016 */
[----:B------:R-:W-:Y:S02]  /*22e0*/  PRMT R20, R29, 0x5410, R20 ;  /* 0x000054101d147816 */ /* 0x000fe40000000014 */
[----:B-1----:R-:W-:-:S03]  /*22f0*/  PRMT R0, R21, 0x3340, R0 ;  /* 0x0000334015007816 */ /* 0x002fc60000000000 */
[C---:B------:R-:W-:Y:S02]  /*2300*/  IDP.4A.U8.S8 R17, R20.reuse, UR4, R17 ;  /* 0x0000000414117c26 */ /* 0x040fe40008000411 */
[----:B------:R-:W-:Y:S01]  /*2310*/  IDP.4A.U8.S8 R19, R20, UR14, R19 ;  /* 0x0000000e14137c26 */ /* 0x000fe20008000413 */
[----:B------:R-:W-:Y:S02]  /*2320*/  PRMT R5, R26, 0x3340, R8 ;  /* 0x000033401a057816 */ /* 0x000fe40000000008 */
[----:B------:R-:W-:Y:S02]  /*2330*/  IADD3 R8, PT, PT, R6, -0xd000000, RZ ;  /* 0xf300000006087810 */ /* 0x000fe40007ffe0ff */
[----:B------:R-:W-:Y:S02]  /*2340*/  PRMT R0, R5, 0x5410, R0 ;  /* 0x0000541005007816 */ /* 0x000fe40000000000 */
[----:B------:R-:W-:-:S03]  /*2350*/  ISETP.GT.U32.AND P0, PT, R8, 0x727fffff, PT ;  /* 0x727fffff0800780c */ /* 0x000fc60003f04070 */
[C---:B------:R-:W-:Y:S02]  /*2360*/  IDP.4A.U8.S8 R17, R0.reuse, UR5, R17 ;  /* 0x0000000500117c26 */ /* 0x040fe40008000411 */
[----:B------:R-:W-:Y:S01]  /*2370*/  IDP.4A.U8.S8 R19, R0, UR6, R19 ;  /* 0x0000000600137c26 */ /* 0x000fe20008000413 */
[----:B------:R-:W-:Y:S02]  /*2380*/  PRMT R0, R3, 0x9910, RZ ;  /* 0x0000991003007816 */ /* 0x000fe400000000ff */
[----:B------:R-:W-:Y:S02]  /*2390*/  PRMT R3, R17, 0x9910, RZ ;  /* 0x0000991011037816 */ /* 0x000fe400000000ff */
[----:B------:R-:W-:Y:S01]  /*23a0*/  PRMT R5, R19, 0x9910, RZ ;  /* 0x0000991013057816 */ /* 0x000fe200000000ff */
[----:B------:R-:W-:Y:S02]  /*23b0*/  IMAD R0, R0, R0, RZ ;  /* 0x0000000000007224 */ /* 0x000fe400078e02ff */
[----:B------:R-:W-:-:S02]  /*23c0*/  IMAD R3, R3, R3, RZ ;  /* 0x0000000303037224 */ /* 0x000fc400078e02ff */
[----:B------:R-:W-:Y:S01]  /*23d0*/  IMAD R7, R5, R5, RZ ;  /* 0x0000000505077224 */ /* 0x000fe200078e02ff */
[----:B------:R-:W-:Y:S02]  /*23e0*/  I2FP.F32.U32 R5, R4 ;  /* 0x0000000400057245 */ /* 0x000fe40000201000 */
[----:B------:R-:W-:Y:S02]  /*23f0*/  I2FP.F32.U32 R0, R0 ;  /* 0x0000000000007245 */ /* 0x000fe40000201000 */
[----:B------:R-:W-:Y:S02]  /*2400*/  I2FP.F32.U32 R3, R3 ;  /* 0x0000000300037245 */ /* 0x000fe40000201000 */
[----:B------:R-:W-:Y:S01]  /*2410*/  I2FP.F32.U32 R4, R7 ;  /* 0x0000000700047245 */ /* 0x000fe20000201000 */
[----:B------:R-:W-:-:S04]  /*2420*/  FADD R5, R0, R5 ;  /* 0x0000000500057221 */ /* 0x000fc80000000000 */
[----:B------:R-:W-:Y:S01]  /*2430*/  FADD R4, R3, R4 ;  /* 0x0000000403047221 */ /* 0x000fe20000000000 */
[----:B0-2---:R-:W-:Y:S06]  /*2440*/  @!P0 BRA `(.L_x_7) ;  /* 0x0000000000148947 */ /* 0x005fec0003800000 */
[----:B------:R-:W-:Y:S01]  /*2450*/  IMAD.MOV.U32 R0, RZ, RZ, R6 ;  /* 0x000000ffff007224 */ /* 0x000fe200078e0006 */
[----:B------:R-:W-:-:S07]  /*2460*/  MOV R11, 0x2480 ;  /* 0x00002480000b7802 */ /* 0x000fce0000000f00 */
[----:B------:R-:W-:Y:S05]  /*2470*/  CALL.REL.NOINC `($__internal_0_$__cuda_sm20_sqrt_rn_f32_slowpath) ;  /* 0x0000000400047944 */ /* 0x000fea0003c00000 */
[----:B------:R-:W-:Y:S01]  /*2480*/  IMAD.MOV.U32 R3, RZ, RZ, R0 ;  /* 0x000000ffff037224 */ /* 0x000fe200078e0000 */
[----:B------:R-:W-:Y:S06]  /*2490*/  BRA `(.L_x_8) ;  /* 0x0000000000107947 */ /* 0x000fec0003800000 */
.L_x_7:
[----:B------:R-:W-:Y:S01]  /*24a0*/  FMUL.FTZ R3, R6, R9 ;  /* 0x0000000906037220 */ /* 0x000fe20000410000 */
[----:B------:R-:W-:-:S03]  /*24b0*/  FMUL.FTZ R9, R9, 0.5 ;  /* 0x3f00000009097820 */ /* 0x000fc60000410000 */
[----:B------:R-:W-:-:S04]  /*24c0*/  FFMA R6, -R3, R3, R6 ;  /* 0x0000000303067223 */ /* 0x000fc80000000106 */
[----:B------:R-:W-:-:S07]  /*24d0*/  FFMA R3, R6, R9, R3 ;  /* 0x0000000906037223 */ /* 0x000fce0000000003 */
.L_x_8:
[----:B------:R-:W-:Y:S05]  /*24e0*/  BSYNC.RECONVERGENT B0 ;  /* 0x0000000000007941 */ /* 0x000fea0003800200 */
.L_x_6:
[----:B------:R-:W-:Y:S01]  /*24f0*/  IADD3 R6, PT, PT, R5, -0xd000000, RZ ;  /* 0xf300000005067810 */ /* 0x000fe20007ffe0ff */
[----:B------:R0:W1:Y:S01]  /*2500*/  MUFU.RSQ R0, R5 ;  /* 0x0000000500007308 */ /* 0x0000620000001400 */
[----:B------:R-:W-:Y:S01]  /*2510*/  BSSY.RECONVERGENT B0, `(.L_x_9) ;  /* 0x000000d000007945 */ /* 0x000fe20003800200 */
[----:B------:R-:W-:Y:S01]  /*2520*/  FMUL R3, R3, 0.125 ;  /* 0x3e00000003037820 */ /* 0x000fe20000400000 */
[----:B------:R-:W-:-:S13]  /*2530*/  ISETP.GT.U32.AND P0, PT, R6, 0x727fffff, PT ;  /* 0x727fffff0600780c */ /* 0x000fda0003f04070 */
[----:B0-----:R-:W-:Y:S05]  /*2540*/  @!P0 BRA `(.L_x_10) ;  /* 0x0000000000148947 */ /* 0x001fea0003800000 */
[----:B-1----:R-:W-:Y:S01]  /*2550*/  IMAD.MOV.U32 R0, RZ, RZ, R5 ;  /* 0x000000ffff007224 */ /* 0x002fe200078e0005 */
[----:B------:R-:W-:-:S07]  /*2560*/  MOV R11, 0x2580 ;  /* 0x00002580000b7802 */ /* 0x000fce0000000f00 */
[----:B------:R-:W-:Y:S05]  /*2570*/  CALL.REL.NOINC `($__internal_0_$__cuda_sm20_sqrt_rn_f32_slowpath) ;  /* 0x0000000000c47944 */ /* 0x000fea0003c00000 */
[----:B------:R-:W-:Y:S01]  /*2580*/  IMAD.MOV.U32 R5, RZ, RZ, R0 ;  /* 0x000000ffff057224 */ /* 0x000fe200078e0000 */
[----:B------:R-:W-:Y:S06]  /*2590*/  BRA `(.L_x_11) ;  /* 0x0000000000107947 */ /* 0x000fec0003800000 */
.L_x_10:
[----:B-1----:R-:W-:Y:S01]  /*25a0*/  FMUL.FTZ R6, R5, R0 ;  /* 0x0000000005067220 */ /* 0x002fe20000410000 */
[----:B------:R-:W-:-:S03]  /*25b0*/  FMUL.FTZ R0, R0, 0.5 ;  /* 0x3f00000000007820 */ /* 0x000fc60000410000 */
[----:B------:R-:W-:-:S04]  /*25c0*/  FFMA R5, -R6, R6, R5 ;  /* 0x0000000606057223 */ /* 0x000fc80000000105 */
[----:B------:R-:W-:-:S07]  /*25d0*/  FFMA R5, R5, R0, R6 ;  /* 0x0000000005057223 */ /* 0x000fce0000000006 */
.L_x_11:
[----:B------:R-:W-:Y:S05]  /*25e0*/  BSYNC.RECONVERGENT B0 ;  /* 0x0000000000007941 */ /* 0x000fea0003800200 */
.L_x_9:
[----:B------:R-:W-:Y:S01]  /*25f0*/  IADD3 R0, PT, PT, R4, -0xd000000, RZ ;  /* 0xf300000004007810 */ /* 0x000fe20007ffe0ff */
[----:B------:R0:W1:Y:S01]  /*2600*/  MUFU.RSQ R7, R4 ;  /* 0x0000000400077308 */ /* 0x0000620000001400 */
[----:B------:R-:W-:Y:S01]  /*2610*/  BSSY.RECONVERGENT B0, `(.L_x_12) ;  /* 0x000000c000007945 */ /* 0x000fe20003800200 */
[----:B------:R-:W-:Y:S01]  /*2620*/  FMUL R5, R5, 0.125 ;  /* 0x3e00000005057820 */ /* 0x000fe20000400000 */
[----:B------:R-:W-:-:S13]  /*2630*/  ISETP.GT.U32.AND P0, PT, R0, 0x727fffff, PT ;  /* 0x727fffff0000780c */ /* 0x000fda0003f04070 */
[----:B0-----:R-:W-:Y:S05]  /*2640*/  @!P0 BRA `(.L_x_13) ;  /* 0x0000000000108947 */ /* 0x001fea0003800000 */
[----:B------:R-:W-:Y:S01]  /*2650*/  IMAD.MOV.U32 R0, RZ, RZ, R4 ;  /* 0x000000ffff007224 */ /* 0x000fe200078e0004 */
[----:B------:R-:W-:-:S07]  /*2660*/  MOV R11, 0x2680 ;  /* 0x00002680000b7802 */ /* 0x000fce0000000f00 */
[----:B-1----:R-:W-:Y:S05]  /*2670*/  CALL.REL.NOINC `($__internal_0_$__cuda_sm20_sqrt_rn_f32_slowpath) ;  /* 0x0000000000847944 */ /* 0x002fea0003c00000 */
[----:B------:R-:W-:Y:S05]  /*2680*/  BRA `(.L_x_14) ;  /* 0x0000000000107947 */ /* 0x000fea0003800000 */
.L_x_13:
[----:B-1----:R-:W-:Y:S01]  /*2690*/  FMUL.FTZ R9, R4, R7 ;  /* 0x0000000704097220 */ /* 0x002fe20000410000 */
[----:B------:R-:W-:-:S03]  /*26a0*/  FMUL.FTZ R7, R7, 0.5 ;  /* 0x3f00000007077820 */ /* 0x000fc60000410000 */
[----:B------:R-:W-:-:S04]  /*26b0*/  FFMA R0, -R9, R9, R4 ;  /* 0x0000000909007223 */ /* 0x000fc80000000104 */
[----:B------:R-:W-:-:S07]  /*26c0*/  FFMA R0, R0, R7, R9 ;  /* 0x0000000700007223 */ /* 0x000fce0000000009 */
.L_x_14:
[----:B------:R-:W-:Y:S05]  /*26d0*/  BSYNC.RECONVERGENT B0 ;  /* 0x0000000000007941 */ /* 0x000fea0003800200 */
.L_x_12:
[----:B------:R-:W0:Y:S01]  /*26e0*/  S2R R9, SR_TID.Y ;  /* 0x0000000000097919 */ /* 0x000e220000002200 */
[----:B------:R-:W0:Y:S01]  /*26f0*/  S2UR UR6, SR_CTAID.Y ;  /* 0x00000000000679c3 */ /* 0x000e220000002600 */
[----:B------:R-:W1:Y:S01]  /*2700*/  LDCU UR7, c[0x0][0x394] ;  /* 0x00007280ff0777ac */ /* 0x000e620008000800 */
[----:B------:R-:W-:Y:S01]  /*2710*/  FMUL R0, R0, 0.125 ;  /* 0x3e00000000007820 */ /* 0x000fe20000400000 */
[----:B------:R-:W2:Y:S01]  /*2720*/  S2R R6, SR_TID.X ;  /* 0x0000000000067919 */ /* 0x000ea20000002100 */
[----:B------:R-:W3:Y:S01]  /*2730*/  F2I.U32.TRUNC.NTZ R4, R3 ;  /* 0x0000000300047305 */ /* 0x000ee2000020f000 */
[----:B------:R-:W4:Y:S01]  /*2740*/  LDCU UR8, c[0x0][0x398] ;  /* 0x00007300ff0877ac */ /* 0x000f220008000800 */
[----:B------:R-:W-:Y:S01]  /*2750*/  FSETP.GT.AND P0, PT, R3, 255, PT ;  /* 0x437f00000300780b */ /* 0x000fe20003f04000 */
[----:B------:R-:W2:Y:S01]  /*2760*/  S2R R7, SR_CTAID.X ;  /* 0x0000000000077919 */ /* 0x000ea20000002500 */
[----:B------:R-:W-:Y:S01]  /*2770*/  FSETP.GT.AND P1, PT, R5, 255, PT ;  /* 0x437f00000500780b */ /* 0x000fe20003f24000 */
[----:B------:R-:W5:Y:S01]  /*2780*/  LDCU.64 UR4, c[0x0][0x388] ;  /* 0x00007100ff0477ac */ /* 0x000f620008000a00 */
[----:B------:R-:W-:-:S02]  /*2790*/  FSETP.GT.AND P2, PT, R0, 255, PT ;  /* 0x437f00000000780b */ /* 0x000fc40003f44000 */
[----:B------:R-:W1:Y:S01]  /*27a0*/  F2I.U32.TRUNC.NTZ R8, R5 ;  /* 0x0000000500087305 */ /* 0x000e62000020f000 */
[----:B---3--:R-:W-:Y:S02]  /*27b0*/  SEL R3, R4, 0xffff, !P0 ;  /* 0x0000ffff04037807 */ /* 0x008fe40004000000 */
[----:B-1----:R-:W-:Y:S01]  /*27c0*/  SEL R5, R8, 0xffff, !P1 ;  /* 0x0000ffff08057807 */ /* 0x002fe20004800000 */
[----:B0-----:R-:W-:Y:S02]  /*27d0*/  IMAD R2, R2, UR6, R9 ;  /* 0x0000000602027c24 */ /* 0x001fe4000f8e0209 */
[----:B--2---:R-:W-:-:S04]  /*27e0*/  IMAD R7, R7, UR36, R6 ;  /* 0x0000002407077c24 */ /* 0x004fc8000f8e0206 */
[----:B------:R-:W-:Y:S02]  /*27f0*/  IMAD R7, R2, UR7, R7 ;  /* 0x0000000702077c24 */ /* 0x000fe4000f8e0207 */
[----:B------:R-:W0:Y:S02]  /*2800*/  F2I.U32.TRUNC.NTZ R2, R0 ;  /* 0x0000000000027305 */ /* 0x000e24000020f000 */
[----:B----4-:R-:W-:-:S05]  /*2810*/  IMAD R7, R7, UR8, RZ ;  /* 0x0000000807077c24 */ /* 0x010fca000f8e02ff */
[----:B-----5:R-:W-:-:S04]  /*2820*/  IADD3 R6, P3, PT, R7, UR4, RZ ;  /* 0x0000000407067c10 */ /* 0x020fc8000ff7e0ff */
[----:B------:R-:W-:Y:S02]  /*2830*/  LEA.HI.X.SX32 R7, R7, UR5, 0x1, P3 ;  /* 0x0000000507077c11 */ /* 0x000fe400098f0eff */
[----:B0-----:R-:W-:-:S03]  /*2840*/  SEL R9, R2, 0xffff, !P2 ;  /* 0x0000ffff02097807 */ /* 0x001fc60005000000 */
[----:B------:R-:W-:Y:S04]  /*2850*/  STG.E.U8 desc[UR26][R6.64], R3 ;  /* 0x0000000306007986 */ /* 0x000fe8000c10111a */
[----:B------:R-:W-:Y:S04]  /*2860*/  STG.E.U8 desc[UR26][R6.64+0x1], R5 ;  /* 0x0000010506007986 */ /* 0x000fe8000c10111a */
[----:B------:R-:W-:Y:S01]  /*2870*/  STG.E.U8 desc[UR26][R6.64+0x2], R9 ;  /* 0x0000020906007986 */ /* 0x000fe2000c10111a */
[----:B------:R-:W-:Y:S05]  /*2880*/  EXIT ;  /* 0x000000000000794d */ /* 0x000fea0003800000 */
        .weak           $__internal_0_$__cuda_sm20_sqrt_rn_f32_slowpath
        .type           $__internal_0_$__cuda_sm20_sqrt_rn_f32_slowpath,@function
        .size           $__internal_0_$__cuda_sm20_sqrt_rn_f32_slowpath,(.L_x_17 - $__internal_0_$__cuda_sm20_sqrt_rn_f32_slowpath)
$__internal_0_$__cuda_sm20_sqrt_rn_f32_slowpath:
[----:B------:R-:W-:-:S13]  /*2890*/  LOP3.LUT P0, RZ, R0, 0x7fffffff, RZ, 0xc0, !PT ;  /* 0x7fffffff00ff7812 */ /* 0x000fda000780c0ff */
[----:B------:R-:W-:Y:S01]  /*28a0*/  @!P0 IMAD.MOV.U32 R6, RZ, RZ, R0 ;  /* 0x000000ffff068224 */ /* 0x000fe200078e0000 */
[----:B------:R-:W-:Y:S06]  /*28b0*/  @!P0 BRA `(.L_x_15) ;  /* 0x0000000000408947 */ /* 0x000fec0003800000 */
[----:B------:R-:W-:-:S13]  /*28c0*/  FSETP.GEU.FTZ.AND P0, PT, R0, RZ, PT ;  /* 0x000000ff0000720b */ /* 0x000fda0003f1e000 */
[----:B------:R-:W-:Y:S01]  /*28d0*/  @!P0 MOV R6, 0x7fffffff ;  /* 0x7fffffff00068802 */ /* 0x000fe20000000f00 */
[----:B------:R-:W-:Y:S06]  /*28e0*/  @!P0 BRA `(.L_x_15) ;  /* 0x0000000000348947 */ /* 0x000fec0003800000 */
[----:B------:R-:W-:-:S13]  /*28f0*/  FSETP.GTU.FTZ.AND P0, PT, |R0|, +INF , PT ;  /* 0x7f8000000000780b */ /* 0x000fda0003f1c200 */
[----:B------:R-:W-:Y:S01]  /*2900*/  @P0 FADD.FTZ R6, R0, 1 ;  /* 0x3f80000000060421 */ /* 0x000fe20000010000 */
[----:B------:R-:W-:Y:S06]  /*2910*/  @P0 BRA `(.L_x_15) ;  /* 0x0000000000280947 */ /* 0x000fec0003800000 */
[----:B------:R-:W-:-:S13]  /*2920*/  FSETP.NEU.FTZ.AND P0, PT, |R0|, +INF , PT ;  /* 0x7f8000000000780b */ /* 0x000fda0003f1d200 */
[----:B------:R-:W-:-:S04]  /*2930*/  @P0 FFMA R7, R0, 1.84467440737095516160e+19, RZ ;  /* 0x5f80000000070823 */ /* 0x000fc800000000ff */
[----:B------:R-:W0:Y:S02]  /*2940*/  @P0 MUFU.RSQ R6, R7 ;  /* 0x0000000700060308 */ /* 0x000e240000001400 */
[----:B0-----:R-:W-:Y:S01]  /*2950*/  @P0 FMUL.FTZ R8, R7, R6 ;  /* 0x0000000607080220 */ /* 0x001fe20000410000 */
[----:B------:R-:W-:Y:S01]  /*2960*/  @P0 FMUL.FTZ R10, R6, 0.5 ;  /* 0x3f000000060a0820 */ /* 0x000fe20000410000 */
[----:B------:R-:W-:Y:S02]  /*2970*/  @!P0 IMAD.MOV.U32 R6, RZ, RZ, R0 ;  /* 0x000000ffff068224 */ /* 0x000fe400078e0000 */
[----:B------:R-:W-:-:S04]  /*2980*/  @P0 FADD.FTZ R9, -R8, -RZ ;  /* 0x800000ff08090221 */ /* 0x000fc80000010100 */
[----:B------:R-:W-:-:S04]  /*2990*/  @P0 FFMA R9, R8, R9, R7 ;  /* 0x0000000908090223 */ /* 0x000fc80000000007 */
[----:B------:R-:W-:-:S04]  /*29a0*/  @P0 FFMA R9, R9, R10, R8 ;  /* 0x0000000a09090223 */ /* 0x000fc80000000008 */
[----:B------:R-:W-:-:S07]  /*29b0*/  @P0 FMUL.FTZ R6, R9, 2.3283064365386962891e-10 ;  /* 0x2f80000009060820 */ /* 0x000fce0000410000 */
.L_x_15:
[----:B------:R-:W-:Y:S01]  /*29c0*/  IMAD.MOV.U32 R0, RZ, RZ, R6 ;  /* 0x000000ffff007224 */ /* 0x000fe200078e0006 */
[----:B------:R-:W-:Y:S01]  /*29d0*/  MOV R6, R11 ;  /* 0x0000000b00067202 */ /* 0x000fe20000000f00 */
[----:B------:R-:W-:-:S04]  /*29e0*/  IMAD.MOV.U32 R7, RZ, RZ, 0x0 ;  /* 0x00000000ff077424 */ /* 0x000fc800078e00ff */
[----:B------:R-:W-:Y:S05]  /*29f0*/  RET.REL.NODEC R6 `(_Z5sobelPKhPhjjj) ;  /* 0xffffffd406807950 */ /* 0x000fea0003c3ffff */
.L_x_16:
[----:B------:R-:W-:-:S00]  /*2a00*/  BRA `(.L_x_16) ;  /* 0xfffffffc00fc7947 */ /* 0x000fc0000383ffff */
[----:B------:R-:W-:-:S00]  /*2a10*/  NOP ;  /* 0x0000000000007918 */ /* 0x000fc00000000000 */
        /* <DEDUP_REMOVED lines=14> */
.L_x_17:


//--------------------- .nv.shared._Z5sobelPKhPhjjj --------------------------
	.section	.nv.shared._Z5sobelPKhPhjjj,"aw",@nobits
	.sectionflags	@""
	.align	16
	.zero		1024


//--------------------- .nv.shared.reserved.0     --------------------------
	.section	.nv.shared.reserved.0,"aw",@nobits
	.weak		__nv_reservedSMEM_offset_0_alias
	.size		__nv_reservedSMEM_offset_0_alias, 0, 64
	.other		__nv_reservedSMEM_offset_0_alias,@"STO_CUDA_RESERVED_SHARED STV_DEFAULT"
__nv_reservedSMEM_offset_0_alias:
	.zero		0
	.zero		64


//--------------------- .nv.constant0._Z5sobelPKhPhjjj --------------------------
	.section	.nv.constant0._Z5sobelPKhPhjjj,"a",@progbits
	.sectionflags	@""
	.align	4
.nv.constant0._Z5sobelPKhPhjjj:
	.zero		924


//--------------------- SYMBOLS --------------------------

	.type		.nv.reservedSmem.offset0,@object
	.size		.nv.reservedSmem.offset0,0x4
	.type		.nv.reservedSmem.cap,@object
	.size		.nv.reservedSmem.cap,0x4
